def matmul_kernel(
    a_ptr,
    b_ptr,
    c_ptr,
    M,
    N,
    K,
    stride_am,
    stride_ak,
    stride_bk,
    stride_bn,
    stride_cm,
    stride_cn,
    BLOCK_M: tl.constexpr,
    BLOCK_N: tl.constexpr,
    BLOCK_K: tl.constexpr,
    GROUP_M: tl.constexpr,
):
    pid = tl.program_id(axis=0)
    num_pid_m = tl.cdiv(M, BLOCK_M)
    num_pid_n = tl.cdiv(N, BLOCK_N)
    num_pid_in_group = GROUP_M * num_pid_n
    group_id = pid // num_pid_in_group
    first_pid_m = group_id * GROUP_M
    group_size_m = min(num_pid_m - first_pid_m, GROUP_M)
    pid_m = first_pid_m + ((pid % num_pid_in_group) % group_size_m)
    pid_n = (pid % num_pid_in_group) // group_size_m

    offs_am = (pid_m * BLOCK_M + tl.arange(0, BLOCK_M)) % M
    offs_bn = (pid_n * BLOCK_N + tl.arange(0, BLOCK_N)) % N
    offs_k = tl.arange(0, BLOCK_K)
    a_ptrs = a_ptr + offs_am[:, None] * stride_am + offs_k[None, :] * stride_ak
    b_ptrs = b_ptr + offs_k[:, None] * stride_bk + offs_bn[None, :] * stride_bn

    acc = tl.zeros((BLOCK_M, BLOCK_N), dtype=tl.float32)
    for kk in range(0, tl.cdiv(K, BLOCK_K)):
        a = tl.load(a_ptrs, mask=offs_k[None, :] < K - kk * BLOCK_K, other=0.0)
        b = tl.load(b_ptrs, mask=offs_k[:, None] < K - kk * BLOCK_K, other=0.0)
        acc = tl.dot(a, b, acc)
        a_ptrs += BLOCK_K * stride_ak
        b_ptrs += BLOCK_K * stride_bk

    c = acc.to(c_ptr.dtype.element_ty)
    offs_cm = pid_m * BLOCK_M + tl.arange(0, BLOCK_M)
    offs_cn = pid_n * BLOCK_N + tl.arange(0, BLOCK_N)
    c_ptrs = c_ptr + offs_cm[:, None] * stride_cm + offs_cn[None, :] * stride_cn
    mask = (offs_cm[:, None] < M) & (offs_cn[None, :] < N)
    tl.store(c_ptrs, c, mask=mask)

# config = {"BLOCK_K": 256, "BLOCK_M": 32, "BLOCK_N": 16, "GROUP_M": 8, "arch": "sm_100", "dtype": "fp16", "num_ctas": 1, "num_stages": 3, "num_warps": 4}
# arch = sm_100


// ===== COMPILED SASS (sm_100a) =====

	.target	sm_100a

	.elftype	@"ET_EXEC"


//--------------------- .note.nv.tkinfo           --------------------------
	.section	.note.nv.tkinfo,"",@"SHT_NOTE"
	.sectionflags	@"SHF_NOTE_NV_TKINFO"
	.tkinfo
        /*0018*/ 	.word	0x00000081
        /*0030*/ 	.string	""
        /*0030*/ 	.string	"ptxas-blackwell"
        /*0030*/ 	.string	"Cuda compilation tools, release 12.9, V12.9.86"
        /*0030*/ 	.string	"Build cuda_12.9.r12.9/compiler.36037853_0"
        /*0030*/ 	.string	"-v  -suppress-debug-info  -lineinfo  -arch sm_100a "



//--------------------- .note.nv.cuver            --------------------------
	.section	.note.nv.cuver,"",@"SHT_NOTE"
	.sectionflags	@"SHF_NOTE_NV_CUVER"
        /*0018*/ 	.short	0x0001
        /*001a*/ 	.short	0x0064
        /*001c*/ 	.short	0x0001
        /*001e*/ 	.short	0x0000
        /*0020*/ 	.short	0x0001
        /*0022*/ 	.short	0x0000


//--------------------- .nv.info                  --------------------------
	.section	.nv.info,"",@"SHT_CUDA_INFO"
	.align	4


	//----- nvinfo : EIATTR_REGCOUNT
	.align		4
        /*0000*/ 	.byte	0x04, 0x2f
        /*0002*/ 	.short	(.L_1 - .L_0)
	.align		4
.L_0:
        /*0004*/ 	.word	index@(matmul_kernel)
        /*0008*/ 	.word	0x000000ff


	//----- nvinfo : EIATTR_FRAME_SIZE
	.align		4
.L_1:
        /*000c*/ 	.byte	0x04, 0x11
        /*000e*/ 	.short	(.L_3 - .L_2)
	.align		4
.L_2:
        /*0010*/ 	.word	index@(matmul_kernel)
        /*0014*/ 	.word	0x00000000


	//----- nvinfo : EIATTR_MIN_STACK_SIZE
	.align		4
.L_3:
        /*0018*/ 	.byte	0x04, 0x12
        /*001a*/ 	.short	(.L_5 - .L_4)
	.align		4
.L_4:
        /*001c*/ 	.word	index@(matmul_kernel)
        /*0020*/ 	.word	0x00000000
.L_5:


//--------------------- .nv.info.matmul_kernel    --------------------------
	.section	.nv.info.matmul_kernel,"",@"SHT_CUDA_INFO"
	.sectionflags	@""
	.align	4


	//----- nvinfo : EIATTR_CUDA_API_VERSION
	.align		4
        /*0000*/ 	.byte	0x04, 0x37
        /*0002*/ 	.short	(.L_7 - .L_6)
.L_6:
        /*0004*/ 	.word	0x00000081


	//----- nvinfo : EIATTR_KPARAM_INFO
	.align		4
.L_7:
        /*0008*/ 	.byte	0x04, 0x17
        /*000a*/ 	.short	(.L_9 - .L_8)
.L_8:
        /*000c*/ 	.word	0x00000000
        /*0010*/ 	.short	0x000d
        /*0012*/ 	.short	0x0048
        /*0014*/ 	.byte	0x00, 0xf4, 0x21, 0x00


	//----- nvinfo : EIATTR_KPARAM_INFO
	.align		4
.L_9:
        /*0018*/ 	.byte	0x04, 0x17
        /*001a*/ 	.short	(.L_11 - .L_10)
.L_10:
        /*001c*/ 	.word	0x00000000
        /*0020*/ 	.short	0x000c
        /*0022*/ 	.short	0x0040
        /*0024*/ 	.byte	0x00, 0xf4, 0x21, 0x00


	//----- nvinfo : EIATTR_KPARAM_INFO
	.align		4
.L_11:
        /*0028*/ 	.byte	0x04, 0x17
        /*002a*/ 	.short	(.L_13 - .L_12)
.L_12:
        /*002c*/ 	.word	0x00000000
        /*0030*/ 	.short	0x000b
        /*0032*/ 	.short	0x0038
        /*0034*/ 	.byte	0x00, 0xf0, 0x11, 0x00


	//----- nvinfo : EIATTR_KPARAM_INFO
	.align		4
.L_13:
        /*0038*/ 	.byte	0x04, 0x17
        /*003a*/ 	.short	(.L_15 - .L_14)
.L_14:
        /*003c*/ 	.word	0x00000000
        /*0040*/ 	.short	0x000a
        /*0042*/ 	.short	0x0034
        /*0044*/ 	.byte	0x00, 0xf0, 0x11, 0x00


	//----- nvinfo : EIATTR_KPARAM_INFO
	.align		4
.L_15:
        /*0048*/ 	.byte	0x04, 0x17
        /*004a*/ 	.short	(.L_17 - .L_16)
.L_16:
        /*004c*/ 	.word	0x00000000
        /*0050*/ 	.short	0x0009
        /*0052*/ 	.short	0x0030
        /*0054*/ 	.byte	0x00, 0xf0, 0x11, 0x00


	//----- nvinfo : EIATTR_KPARAM_INFO
	.align		4
.L_17:
        /*0058*/ 	.byte	0x04, 0x17
        /*005a*/ 	.short	(.L_19 - .L_18)
.L_18:
        /*005c*/ 	.word	0x00000000
        /*0060*/ 	.short	0x0008
        /*0062*/ 	.short	0x002c
        /*0064*/ 	.byte	0x00, 0xf0, 0x11, 0x00


	//----- nvinfo : EIATTR_KPARAM_INFO
	.align		4
.L_19:
        /*0068*/ 	.byte	0x04, 0x17
        /*006a*/ 	.short	(.L_21 - .L_20)
.L_20:
        /*006c*/ 	.word	0x00000000
        /*0070*/ 	.short	0x0007
        /*0072*/ 	.short	0x0028
        /*0074*/ 	.byte	0x00, 0xf0, 0x11, 0x00


	//----- nvinfo : EIATTR_KPARAM_INFO
	.align		4
.L_21:
        /*0078*/ 	.byte	0x04, 0x17
        /*007a*/ 	.short	(.L_23 - .L_22)
.L_22:
        /*007c*/ 	.word	0x00000000
        /*0080*/ 	.short	0x0006
        /*0082*/ 	.short	0x0024
        /*0084*/ 	.byte	0x00, 0xf0, 0x11, 0x00


	//----- nvinfo : EIATTR_KPARAM_INFO
	.align		4
.L_23:
        /*0088*/ 	.byte	0x04, 0x17
        /*008a*/ 	.short	(.L_25 - .L_24)
.L_24:
        /*008c*/ 	.word	0x00000000
        /*0090*/ 	.short	0x0005
        /*0092*/ 	.short	0x0020
        /*0094*/ 	.byte	0x00, 0xf0, 0x11, 0x00


	//----- nvinfo : EIATTR_KPARAM_INFO
	.align		4
.L_25:
        /*0098*/ 	.byte	0x04, 0x17
        /*009a*/ 	.short	(.L_27 - .L_26)
.L_26:
        /*009c*/ 	.word	0x00000000
        /*00a0*/ 	.short	0x0004
        /*00a2*/ 	.short	0x001c
        /*00a4*/ 	.byte	0x00, 0xf0, 0x11, 0x00


	//----- nvinfo : EIATTR_KPARAM_INFO
	.align		4
.L_27:
        /*00a8*/ 	.byte	0x04, 0x17
        /*00aa*/ 	.short	(.L_29 - .L_28)
.L_28:
        /*00ac*/ 	.word	0x00000000
        /*00b0*/ 	.short	0x0003
        /*00b2*/ 	.short	0x0018
        /*00b4*/ 	.byte	0x00, 0xf0, 0x11, 0x00


	//----- nvinfo : EIATTR_KPARAM_INFO
	.align		4
.L_29:
        /*00b8*/ 	.byte	0x04, 0x17
        /*00ba*/ 	.short	(.L_31 - .L_30)
.L_30:
        /*00bc*/ 	.word	0x00000000
        /*00c0*/ 	.short	0x0002
        /*00c2*/ 	.short	0x0010
        /*00c4*/ 	.byte	0x00, 0xf4, 0x21, 0x00


	//----- nvinfo : EIATTR_KPARAM_INFO
	.align		4
.L_31:
        /*00c8*/ 	.byte	0x04, 0x17
        /*00ca*/ 	.short	(.L_33 - .L_32)
.L_32:
        /*00cc*/ 	.word	0x00000000
        /*00d0*/ 	.short	0x0001
        /*00d2*/ 	.short	0x0008
        /*00d4*/ 	.byte	0x00, 0xf4, 0x21, 0x00


	//----- nvinfo : EIATTR_KPARAM_INFO
	.align		4
.L_33:
        /*00d8*/ 	.byte	0x04, 0x17
        /*00da*/ 	.short	(.L_35 - .L_34)
.L_34:
        /*00dc*/ 	.word	0x00000000
        /*00e0*/ 	.short	0x0000
        /*00e2*/ 	.short	0x0000
        /*00e4*/ 	.byte	0x00, 0xf4, 0x21, 0x00


	//----- nvinfo : EIATTR_SPARSE_MMA_MASK
	.align		4
.L_35:
        /*00e8*/ 	.byte	0x03, 0x50
        /*00ea*/ 	.short	0x0000


	//----- nvinfo : EIATTR_MAXREG_COUNT
	.align		4
        /*00ec*/ 	.byte	0x03, 0x1b
        /*00ee*/ 	.short	0x00ff


	//----- nvinfo : EIATTR_NUM_BARRIERS
	.align		4
        /*00f0*/ 	.byte	0x02, 0x4c
        /*00f2*/ 	.byte	0x01
	.zero		1


	//----- nvinfo : EIATTR_VRC_CTA_INIT_COUNT
	.align		4
        /*00f4*/ 	.byte	0x02, 0x4a
	.zero		1
	.zero		1


	//----- nvinfo : EIATTR_EXIT_INSTR_OFFSETS
	.align		4
        /*00f8*/ 	.byte	0x04, 0x1c
        /*00fa*/ 	.short	(.L_37 - .L_36)


	//   ....[0]....
.L_36:
        /*00fc*/ 	.word	0x00004a50


	//   ....[1]....
        /*0100*/ 	.word	0x00004aa0


	//----- nvinfo : EIATTR_REQNTID
	.align		4
.L_37:
        /*0104*/ 	.byte	0x04, 0x10
        /*0106*/ 	.short	(.L_39 - .L_38)
.L_38:
        /*0108*/ 	.word	0x00000080
        /*010c*/ 	.word	0x00000001
        /*0110*/ 	.word	0x00000001


	//----- nvinfo : EIATTR_CBANK_PARAM_SIZE
	.align		4
.L_39:
        /*0114*/ 	.byte	0x03, 0x19
        /*0116*/ 	.short	0x0050


	//----- nvinfo : EIATTR_PARAM_CBANK
	.align		4
        /*0118*/ 	.byte	0x04, 0x0a
        /*011a*/ 	.short	(.L_41 - .L_40)
	.align		4
.L_40:
        /*011c*/ 	.word	index@(.nv.constant0.matmul_kernel)
        /*0120*/ 	.short	0x0380
        /*0122*/ 	.short	0x0050


	//----- nvinfo : EIATTR_SW_WAR
	.align		4
.L_41:
        /*0124*/ 	.byte	0x04, 0x36
        /*0126*/ 	.short	(.L_43 - .L_42)
.L_42:
        /*0128*/ 	.word	0x00000008
.L_43:


//--------------------- .nv.compat                --------------------------
	.section	.nv.compat,"",@"SHT_CUDA_COMPAT_INFO"
	.align	4
        /*0000*/ 	.byte	0x02, 0x02, 0x01, 0x00, 0x02, 0x05, 0x05, 0x00, 0x02, 0x03, 0x00, 0x00, 0x02, 0x06, 0x01, 0x00


//--------------------- .nv.callgraph             --------------------------
	.section	.nv.callgraph,"",@"SHT_CUDA_CALLGRAPH"
	.align	4
	.sectionentsize	8
	.align		4
        /*0000*/ 	.word	0x00000000
	.align		4
        /*0004*/ 	.word	0xffffffff
	.align		4
        /*0008*/ 	.word	0x00000000
	.align		4
        /*000c*/ 	.word	0xfffffffe
	.align		4
        /*0010*/ 	.word	0x00000000
	.align		4
        /*0014*/ 	.word	0xfffffffd
	.align		4
        /*0018*/ 	.word	0x00000000
	.align		4
        /*001c*/ 	.word	0xfffffffc


//--------------------- .text.matmul_kernel       --------------------------
	.section	.text.matmul_kernel,"ax",@progbits
	.align	128
        .global         matmul_kernel
        .type           matmul_kernel,@function
        .size           matmul_kernel,(.L_x_3 - matmul_kernel)
        .other          matmul_kernel,@"STO_CUDA_ENTRY STV_DEFAULT"
matmul_kernel:
.text.matmul_kernel:
[----:B------:R-:W0:Y:S08]  /*0000*/  LDC R1, c[0x0][0x37c] ;  /* 0x0000df00ff017b82 */ /* 0x000e300000000800 */
[----:B------:R-:W1:Y:S01]  /*0010*/  LDC.64 R24, c[0x0][0x398] ;  /* 0x0000e600ff187b82 */ /* 0x000e620000000a00 */
[----:B------:R-:W2:Y:S01]  /*0020*/  S2R R5, SR_CTAID.X ;  /* 0x0000000000057919 */ /* 0x000ea20000002500 */
[----:B------:R-:W-:Y:S01]  /*0030*/  UMOV UR4, 0x400 ;  /* 0x0000040000047882 */ /* 0x000fe20000000000 */
[----:B------:R-:W3:Y:S05]  /*0040*/  LDCU.64 UR10, c[0x0][0x358] ;  /* 0x00006b00ff0a77ac */ /* 0x000eea0008000a00 */
[----:B------:R-:W4:Y:S08]  /*0050*/  LDC R112, c[0x0][0x3a0] ;  /* 0x0000e800ff707b82 */ /* 0x000f300000000800 */
[----:B------:R-:W5:Y:S01]  /*0060*/  S2UR UR6, SR_CgaCtaId ;  /* 0x00000000000679c3 */ /* 0x000f620000008800 */
[----:B-1----:R-:W-:-:S05]  /*0070*/  VIADD R0, R25, 0xf ;  /* 0x0000000f19007836 */ /* 0x002fca0000000000 */
[----:B------:R-:W-:Y:S01]  /*0080*/  SHF.R.S32.HI R3, RZ, 0x1f, R0 ;  /* 0x0000001fff037819 */ /* 0x000fe20000011400 */
[----:B----4-:R-:W-:-:S03]  /*0090*/  VIADD R112, R112, 0xff ;  /* 0x000000ff70707836 */ /* 0x010fc60000000000 */
[----:B------:R-:W-:Y:S02]  /*00a0*/  LEA.HI R3, R3, R0, RZ, 0x4 ;  /* 0x0000000003037211 */ /* 0x000fe400078f20ff */
[----:B--2---:R-:W-:Y:S02]  /*00b0*/  IABS R8, R5 ;  /* 0x0000000500087213 */ /* 0x004fe40000000000 */
[----:B------:R-:W-:Y:S01]  /*00c0*/  SHF.R.S32.HI R3, RZ, 0x4, R3 ;  /* 0x00000004ff037819 */ /* 0x000fe20000011403 */
[----:B-----5:R-:W-:-:S04]  /*00d0*/  ULEA UR6, UR6, UR4, 0x18 ;  /* 0x0000000406067291 */ /* 0x020fc8000f8ec0ff */
[----:B------:R-:W-:-:S05]  /*00e0*/  IMAD.SHL.U32 R4, R3, 0x8, RZ ;  /* 0x0000000803047824 */ /* 0x000fca00078e00ff */
[-C--:B------:R-:W-:Y:S02]  /*00f0*/  IABS R7, R4.reuse ;  /* 0x0000000400077213 */ /* 0x080fe40000000000 */
[----:B------:R-:W-:Y:S02]  /*0100*/  IABS R10, R4 ;  /* 0x00000004000a7213 */ /* 0x000fe40000000000 */
[----:B------:R-:W1:Y:S08]  /*0110*/  I2F.RP R0, R7 ;  /* 0x0000000700007306 */ /* 0x000e700000209400 */
[----:B-1----:R-:W1:Y:S02]  /*0120*/  MUFU.RCP R0, R0 ;  /* 0x0000000000007308 */ /* 0x002e640000001000 */
[----:B-1----:R-:W-:-:S02]  /*0130*/  VIADD R2, R0, 0xffffffe ;  /* 0x0ffffffe00027836 */ /* 0x002fc40000000000 */
[----:B------:R-:W-:-:S04]  /*0140*/  IMAD.MOV R0, RZ, RZ, -R10 ;  /* 0x000000ffff007224 */ /* 0x000fc800078e0a0a */
[----:B------:R1:W2:Y:S02]  /*0150*/  F2I.FTZ.U32.TRUNC.NTZ R3, R2 ;  /* 0x0000000200037305 */ /* 0x0002a4000021f000 */
[----:B-1----:R-:W-:Y:S02]  /*0160*/  IMAD.MOV.U32 R2, RZ, RZ, RZ ;  /* 0x000000ffff027224 */ /* 0x002fe400078e00ff */
[----:B--2---:R-:W-:-:S04]  /*0170*/  IMAD.MOV R6, RZ, RZ, -R3 ;  /* 0x000000ffff067224 */ /* 0x004fc800078e0a03 */
[----:B------:R-:W-:Y:S02]  /*0180*/  IMAD R9, R6, R7, RZ ;  /* 0x0000000706097224 */ /* 0x000fe400078e02ff */
[----:B------:R-:W-:Y:S02]  /*0190*/  IMAD.MOV.U32 R6, RZ, RZ, R8 ;  /* 0x000000ffff067224 */ /* 0x000fe400078e0008 */
[----:B------:R-:W-:-:S06]  /*01a0*/  IMAD.HI.U32 R3, R3, R9, R2 ;  /* 0x0000000903037227 */ /* 0x000fcc00078e0002 */
[----:B------:R-:W-:-:S04]  /*01b0*/  IMAD.HI.U32 R3, R3, R6, RZ ;  /* 0x0000000603037227 */ /* 0x000fc800078e00ff */
[----:B------:R-:W-:-:S05]  /*01c0*/  IMAD R0, R3, R0, R6 ;  /* 0x0000000003007224 */ /* 0x000fca00078e0206 */
[----:B------:R-:W-:-:S13]  /*01d0*/  ISETP.GT.U32.AND P1, PT, R7, R0, PT ;  /* 0x000000000700720c */ /* 0x000fda0003f24070 */
[----:B------:R-:W-:Y:S02]  /*01e0*/  @!P1 IMAD.IADD R0, R0, 0x1, -R7 ;  /* 0x0000000100009824 */ /* 0x000fe400078e0a07 */
[----:B------:R-:W-:Y:S01]  /*01f0*/  @!P1 VIADD R3, R3, 0x1 ;  /* 0x0000000103039836 */ /* 0x000fe20000000000 */
[----:B------:R-:W-:Y:S02]  /*0200*/  ISETP.NE.AND P1, PT, R4, RZ, PT ;  /* 0x000000ff0400720c */ /* 0x000fe40003f25270 */
[----:B------:R-:W-:Y:S02]  /*0210*/  ISETP.GE.U32.AND P0, PT, R0, R7, PT ;  /* 0x000000070000720c */ /* 0x000fe40003f06070 */
[----:B------:R-:W-:-:S04]  /*0220*/  LOP3.LUT R0, R5, R4, RZ, 0x3c, !PT ;  /* 0x0000000405007212 */ /* 0x000fc800078e3cff */
[----:B------:R-:W-:Y:S01]  /*0230*/  ISETP.GE.AND P2, PT, R0, RZ, PT ;  /* 0x000000ff0000720c */ /* 0x000fe20003f46270 */
[----:B------:R-:W-:-:S06]  /*0240*/  VIADD R0, R24, 0x1f ;  /* 0x0000001f18007836 */ /* 0x000fcc0000000000 */
[----:B------:R-:W-:-:S04]  /*0250*/  @P0 VIADD R3, R3, 0x1 ;  /* 0x0000000103030836 */ /* 0x000fc80000000000 */
[----:B------:R-:W-:Y:S01]  /*0260*/  IMAD.MOV.U32 R2, RZ, RZ, R3 ;  /* 0x000000ffff027224 */ /* 0x000fe200078e0003 */
[----:B------:R-:W-:-:S03]  /*0270*/  SHF.R.S32.HI R3, RZ, 0x1f, R0 ;  /* 0x0000001fff037819 */ /* 0x000fc60000011400 */
[----:B------:R-:W-:Y:S01]  /*0280*/  @!P2 IMAD.MOV R2, RZ, RZ, -R2 ;  /* 0x000000ffff02a224 */ /* 0x000fe200078e0a02 */
[----:B------:R-:W-:Y:S02]  /*0290*/  @!P1 LOP3.LUT R2, RZ, R4, RZ, 0x33, !PT ;  /* 0x00000004ff029212 */ /* 0x000fe400078e33ff */
[----:B------:R-:W-:-:S03]  /*02a0*/  LEA.HI R3, R3, R0, RZ, 0x5 ;  /* 0x0000000003037211 */ /* 0x000fc600078f28ff */
[----:B------:R-:W-:Y:S02]  /*02b0*/  IMAD.SHL.U32 R6, R2, 0x8, RZ ;  /* 0x0000000802067824 */ /* 0x000fe400078e00ff */
[----:B------:R-:W-:-:S03]  /*02c0*/  IMAD.MOV R2, RZ, RZ, -R2 ;  /* 0x000000ffff027224 */ /* 0x000fc600078e0a02 */
[----:B------:R-:W-:Y:S01]  /*02d0*/  LEA.HI.SX32 R3, R3, -R6, 0x1b ;  /* 0x8000000603037211 */ /* 0x000fe200078fdaff */
[----:B------:R-:W-:-:S03]  /*02e0*/  IMAD R4, R4, R2, R5 ;  /* 0x0000000204047224 */ /* 0x000fc600078e0205 */
[----:B------:R-:W-:Y:S02]  /*02f0*/  VIMNMX R11, PT, PT, R3, 0x8, PT ;  /* 0x00000008030b7848 */ /* 0x000fe40003fe0100 */
[----:B------:R-:W-:Y:S02]  /*0300*/  IABS R9, R4 ;  /* 0x0000000400097213 */ /* 0x000fe40000000000 */
[----:B------:R-:W-:-:S04]  /*0310*/  IABS R7, R11 ;  /* 0x0000000b00077213 */ /* 0x000fc80000000000 */
[----:B------:R-:W1:Y:S08]  /*0320*/  I2F.RP R0, R7 ;  /* 0x0000000700007306 */ /* 0x000e700000209400 */
[----:B-1----:R-:W1:Y:S02]  /*0330*/  MUFU.RCP R0, R0 ;  /* 0x0000000000007308 */ /* 0x002e640000001000 */
[----:B-1----:R-:W-:-:S06]  /*0340*/  VIADD R3, R0, 0xffffffe ;  /* 0x0ffffffe00037836 */ /* 0x002fcc0000000000 */
[----:B------:R-:W1:Y:S02]  /*0350*/  F2I.FTZ.U32.TRUNC.NTZ R3, R3 ;  /* 0x0000000300037305 */ /* 0x000e64000021f000 */
[----:B-1----:R-:W-:-:S04]  /*0360*/  IMAD.MOV R8, RZ, RZ, -R3 ;  /* 0x000000ffff087224 */ /* 0x002fc800078e0a03 */
[----:B------:R-:W-:Y:S01]  /*0370*/  IMAD.MOV.U32 R2, RZ, RZ, R8 ;  /* 0x000000ffff027224 */ /* 0x000fe200078e0008 */
[----:B------:R-:W-:-:S03]  /*0380*/  IABS R8, R11 ;  /* 0x0000000b00087213 */ /* 0x000fc60000000000 */
[----:B------:R-:W-:Y:S02]  /*0390*/  IMAD R5, R2, R7, RZ ;  /* 0x0000000702057224 */ /* 0x000fe400078e02ff */
[----:B------:R-:W-:Y:S02]  /*03a0*/  IMAD.MOV.U32 R2, RZ, RZ, RZ ;  /* 0x000000ffff027224 */ /* 0x000fe400078e00ff */
[----:B------:R-:W-:Y:S02]  /*03b0*/  IMAD.MOV R0, RZ, RZ, -R8 ;  /* 0x000000ffff007224 */ /* 0x000fe400078e0a08 */
[----:B------:R-:W-:Y:S02]  /*03c0*/  IMAD.HI.U32 R2, R3, R5, R2 ;  /* 0x0000000503027227 */ /* 0x000fe400078e0002 */
[----:B------:R-:W1:Y:S04]  /*03d0*/  S2R R5, SR_TID.X ;  /* 0x0000000000057919 */ /* 0x000e680000002100 */
[----:B------:R-:W-:-:S04]  /*03e0*/  IMAD.HI.U32 R2, R2, R9, RZ ;  /* 0x0000000902027227 */ /* 0x000fc800078e00ff */
[----:B------:R-:W-:-:S05]  /*03f0*/  IMAD R0, R2, R0, R9 ;  /* 0x0000000002007224 */ /* 0x000fca00078e0209 */
[----:B------:R-:W-:-:S13]  /*0400*/  ISETP.GT.U32.AND P1, PT, R7, R0, PT ;  /* 0x000000000700720c */ /* 0x000fda0003f24070 */
[----:B------:R-:W-:Y:S02]  /*0410*/  @!P1 IMAD.IADD R0, R0, 0x1, -R7 ;  /* 0x0000000100009824 */ /* 0x000fe400078e0a07 */
[----:B------:R-:W-:Y:S01]  /*0420*/  @!P1 VIADD R2, R2, 0x1 ;  /* 0x0000000102029836 */ /* 0x000fe20000000000 */
[----:B------:R-:W-:Y:S02]  /*0430*/  ISETP.NE.AND P1, PT, R11, RZ, PT ;  /* 0x000000ff0b00720c */ /* 0x000fe40003f25270 */
[----:B------:R-:W-:Y:S02]  /*0440*/  ISETP.GE.U32.AND P0, PT, R0, R7, PT ;  /* 0x000000070000720c */ /* 0x000fe40003f06070 */
[----:B------:R-:W-:Y:S02]  /*0450*/  LOP3.LUT R0, R4, R11, RZ, 0x3c, !PT ;  /* 0x0000000b04007212 */ /* 0x000fe400078e3cff */
[----:B-1----:R-:W-:Y:S02]  /*0460*/  LOP3.LUT R3, R5, 0x1f, RZ, 0xc0, !PT ;  /* 0x0000001f05037812 */ /* 0x002fe400078ec0ff */
[----:B------:R-:W-:-:S07]  /*0470*/  ISETP.GE.AND P2, PT, R0, RZ, PT ;  /* 0x000000ff0000720c */ /* 0x000fce0003f46270 */
[----:B------:R-:W-:Y:S01]  /*0480*/  @P0 VIADD R2, R2, 0x1 ;  /* 0x0000000102020836 */ /* 0x000fe20000000000 */
[----:B------:R-:W-:-:S03]  /*0490*/  ISETP.GT.AND P0, PT, R112, 0xff, PT ;  /* 0x000000ff7000780c */ /* 0x000fc60003f04270 */
[----:B------:R-:W-:-:S04]  /*04a0*/  IMAD.MOV.U32 R0, RZ, RZ, R2 ;  /* 0x000000ffff007224 */ /* 0x000fc800078e0002 */
[----:B------:R-:W-:Y:S01]  /*04b0*/  @!P2 IMAD.MOV R0, RZ, RZ, -R0 ;  /* 0x000000ffff00a224 */ /* 0x000fe200078e0a00 */
[----:B------:R-:W-:-:S05]  /*04c0*/  @!P1 LOP3.LUT R0, RZ, R11, RZ, 0x33, !PT ;  /* 0x0000000bff009212 */ /* 0x000fca00078e33ff */
[----:B------:R-:W-:Y:S02]  /*04d0*/  IMAD.MOV R2, RZ, RZ, -R0 ;  /* 0x000000ffff027224 */ /* 0x000fe400078e0a00 */
[----:B------:R-:W-:Y:S02]  /*04e0*/  @!P0 IMAD.SHL.U32 R213, R5, 0x20, RZ ;  /* 0x0000002005d58824 */ /* 0x000fe400078e00ff */
[----:B------:R-:W-:Y:S02]  /*04f0*/  IMAD R2, R11, R2, R4 ;  /* 0x000000020b027224 */ /* 0x000fe400078e0204 */
[----:B------:R-:W-:Y:S02]  /*0500*/  @!P0 IMAD.MOV.U32 R108, RZ, RZ, RZ ;  /* 0x000000ffff6c8224 */ /* 0x000fe400078e00ff */
[----:B------:R-:W-:Y:S01]  /*0510*/  IMAD.IADD R2, R6, 0x1, R2 ;  /* 0x0000000106027824 */ /* 0x000fe200078e0202 */
[----:B------:R-:W-:Y:S01]  /*0520*/  SHF.R.U32.HI R6, RZ, 0x5, R5 ;  /* 0x00000005ff067819 */ /* 0x000fe20000011605 */
[----:B------:R-:W-:-:S02]  /*0530*/  @!P0 IMAD.MOV.U32 R110, RZ, RZ, RZ ;  /* 0x000000ffff6e8224 */ /* 0x000fc400078e00ff */
[----:B------:R-:W-:Y:S01]  /*0540*/  IMAD R4, R2, 0x20, R3 ;  /* 0x0000002002047824 */ /* 0x000fe200078e0203 */
[----:B------:R-:W-:Y:S01]  /*0550*/  @!P0 LOP3.LUT R2, R5, 0x40, RZ, 0xc0, !PT ;  /* 0x0000004005028812 */ /* 0x000fe200078ec0ff */
[----:B------:R-:W-:Y:S01]  /*0560*/  IMAD.SHL.U32 R0, R0, 0x10, RZ ;  /* 0x0000001000007824 */ /* 0x000fe200078e00ff */
[----:B------:R-:W-:Y:S02]  /*0570*/  SGXT.U32 R3, R6, 0x2 ;  /* 0x000000020603781a */ /* 0x000fe40000000000 */
[----:B------:R-:W-:Y:S01]  /*0580*/  @!P0 SHF.R.U32.HI R214, RZ, 0x1, R2 ;  /* 0x00000001ffd68819 */ /* 0x000fe20000011602 */
[----:B0--3--:R-:W-:Y:S06]  /*0590*/  @!P0 BRA `(.L_x_0) ;  /* 0x0000004000648947 */ /* 0x009fec0003800000 */
[----:B------:R-:W-:Y:S01]  /*05a0*/  IABS R17, R24 ;  /* 0x0000001800117213 */ /* 0x000fe20000000000 */
[C---:B------:R-:W-:Y:S01]  /*05b0*/  VIADD R30, R0.reuse, 0xb ;  /* 0x0000000b001e7836 */ /* 0x040fe20000000000 */
[----:B------:R-:W-:Y:S01]  /*05c0*/  IABS R26, R25 ;  /* 0x00000019001a7213 */ /* 0x000fe20000000000 */
[C---:B------:R-:W-:Y:S01]  /*05d0*/  VIADD R28, R0.reuse, 0xc ;  /* 0x0000000c001c7836 */ /* 0x040fe20000000000 */
[----:B------:R-:W0:Y:S01]  /*05e0*/  I2F.RP R2, R17 ;  /* 0x0000001100027306 */ /* 0x000e220000209400 */
[----:B------:R-:W-:Y:S01]  /*05f0*/  IABS R12, R4 ;  /* 0x00000004000c7213 */ /* 0x000fe20000000000 */
[C---:B------:R-:W-:Y:S01]  /*0600*/  VIADD R34, R0.reuse, 0x9 ;  /* 0x0000000900227836 */ /* 0x040fe20000000000 */
[----:B------:R-:W-:Y:S01]  /*0610*/  IABS R19, R30 ;  /* 0x0000001e00137213 */ /* 0x000fe20000000000 */
[----:B------:R-:W-:Y:S01]  /*0620*/  VIADD R32, R0, 0xa ;  /* 0x0000000a00207836 */ /* 0x000fe20000000000 */
[----:B------:R-:W-:Y:S01]  /*0630*/  ISETP.GE.AND P2, PT, R4, RZ, PT ;  /* 0x000000ff0400720c */ /* 0x000fe20003f46270 */
[C---:B------:R-:W-:Y:S01]  /*0640*/  VIADD R35, R0.reuse, 0x8 ;  /* 0x0000000800237836 */ /* 0x040fe20000000000 */
[----:B------:R-:W-:Y:S01]  /*0650*/  IABS R23, R34 ;  /* 0x0000002200177213 */ /* 0x000fe20000000000 */
[----:B------:R-:W1:Y:S01]  /*0660*/  I2F.RP R11, R26 ;  /* 0x0000001a000b7306 */ /* 0x000e620000209400 */
[----:B------:R-:W-:Y:S01]  /*0670*/  IABS R21, R32 ;  /* 0x0000002000157213 */ /* 0x000fe20000000000 */
[C---:B------:R-:W-:Y:S01]  /*0680*/  VIADD R36, R0.reuse, 0x7 ;  /* 0x0000000700247836 */ /* 0x040fe20000000000 */
[----:B------:R-:W-:Y:S01]  /*0690*/  IABS R33, R0 ;  /* 0x0000000000217213 */ /* 0x000fe20000000000 */
[C---:B------:R-:W-:Y:S01]  /*06a0*/  VIADD R37, R0.reuse, 0x6 ;  /* 0x0000000600257836 */ /* 0x040fe20000000000 */
[----:B------:R-:W2:Y:S01]  /*06b0*/  LDCU UR7, c[0x0][0x3ac] ;  /* 0x00007580ff0777ac */ /* 0x000ea20008000800 */
[C---:B------:R-:W-:Y:S01]  /*06c0*/  VIADD R38, R0.reuse, 0x5 ;  /* 0x0000000500267836 */ /* 0x040fe20000000000 */
[----:B------:R-:W3:Y:S01]  /*06d0*/  LDC R92, c[0x0][0x3a8] ;  /* 0x0000ea00ff5c7b82 */ /* 0x000ee20000000800 */
[----:B0-----:R-:W0:Y:S01]  /*06e0*/  MUFU.RCP R2, R2 ;  /* 0x0000000200027308 */ /* 0x001e220000001000 */
[C---:B------:R-:W-:Y:S01]  /*06f0*/  VIADD R39, R0.reuse, 0x4 ;  /* 0x0000000400277836 */ /* 0x040fe20000000000 */
[----:B------:R-:W4:Y:S01]  /*0700*/  LDCU UR4, c[0x0][0x3a4] ;  /* 0x00007480ff0477ac */ /* 0x000f220008000800 */
[----:B------:R-:W-:Y:S01]  /*0710*/  IABS R27, R38 ;  /* 0x00000026001b7213 */ /* 0x000fe20000000000 */
[C---:B------:R-:W-:Y:S01]  /*0720*/  VIADD R42, R0.reuse, 0x1 ;  /* 0x00000001002a7836 */ /* 0x040fe20000000000 */
[----:B------:R-:W-:Y:S01]  /*0730*/  LOP3.LUT R114, R3, 0xc0, RZ, 0xfc, !PT ;  /* 0x000000c003727812 */ /* 0x000fe200078efcff */
[C---:B------:R-:W-:Y:S01]  /*0740*/  VIADD R41, R0.reuse, 0x2 ;  /* 0x0000000200297836 */ /* 0x040fe20000000000 */
[----:B------:R-:W5:Y:S01]  /*0750*/  LDCU UR5, c[0x0][0x3b0] ;  /* 0x00007600ff0577ac */ /* 0x000f620008000800 */
[----:B-1----:R-:W1:Y:S01]  /*0760*/  MUFU.RCP R11, R11 ;  /* 0x0000000b000b7308 */ /* 0x002e620000001000 */
[----:B------:R-:W-:Y:S01]  /*0770*/  VIADD R40, R0, 0x3 ;  /* 0x0000000300287836 */ /* 0x000fe20000000000 */
[----:B------:R-:W-:Y:S01]  /*0780*/  IABS R31, R42 ;  /* 0x0000002a001f7213 */ /* 0x000fe20000000000 */
[----:B------:R-:W1:Y:S01]  /*0790*/  LDCU.64 UR12, c[0x0][0x380] ;  /* 0x00007000ff0c77ac */ /* 0x000e620008000a00 */
[----:B------:R-:W-:Y:S01]  /*07a0*/  IABS R29, R41 ;  /* 0x00000029001d7213 */ /* 0x000fe20000000000 */
[----:B------:R-:W-:Y:S01]  /*07b0*/  IMAD.SHL.U32 R213, R5, 0x20, RZ ;  /* 0x0000002005d57824 */ /* 0x000fe200078e00ff */
[----:B------:R-:W-:-:S02]  /*07c0*/  LOP3.LUT R113, R3, 0xc4, RZ, 0xfc, !PT ;  /* 0x000000c403717812 */ /* 0x000fc400078efcff */
[----:B------:R-:W-:Y:S02]  /*07d0*/  CS2R R108, SRZ ;  /* 0x00000000006c7805 */ /* 0x000fe4000001ff00 */
[C---:B------:R-:W-:Y:S01]  /*07e0*/  LOP3.LUT R212, R3.reuse, 0x4, RZ, 0xfc, !PT ;  /* 0x0000000403d47812 */ /* 0x040fe200078efcff */
[----:B0-----:R-:W-:Y:S01]  /*07f0*/  VIADD R6, R2, 0xffffffe ;  /* 0x0ffffffe02067836 */ /* 0x001fe20000000000 */
[C---:B------:R-:W-:Y:S02]  /*0800*/  LOP3.LUT R211, R3.reuse, 0x8, RZ, 0xfc, !PT ;  /* 0x0000000803d37812 */ /* 0x040fe400078efcff */
[----:B------:R-:W-:Y:S02]  /*0810*/  CS2R R110, SRZ ;  /* 0x00000000006e7805 */ /* 0x000fe4000001ff00 */
[C---:B------:R-:W-:Y:S01]  /*0820*/  LOP3.LUT R210, R3.reuse, 0xc, RZ, 0xfc, !PT ;  /* 0x0000000c03d27812 */ /* 0x040fe200078efcff */
[----:B------:R0:W0:Y:S01]  /*0830*/  F2I.FTZ.U32.TRUNC.NTZ R7, R6 ;  /* 0x0000000600077305 */ /* 0x000022000021f000 */
[C---:B------:R-:W-:Y:S01]  /*0840*/  LOP3.LUT R209, R3.reuse, 0x10, RZ, 0xfc, !PT ;  /* 0x0000001003d17812 */ /* 0x040fe200078efcff */
[CC--:B---3--:R-:W-:Y:S01]  /*0850*/  IMAD R95, R3.reuse, R92.reuse, RZ ;  /* 0x0000005c035f7224 */ /* 0x0c8fe200078e02ff */
[----:B------:R-:W-:Y:S01]  /*0860*/  LOP3.LUT R208, R3, 0x14, RZ, 0xfc, !PT ;  /* 0x0000001403d07812 */ /* 0x000fe200078efcff */
[----:B-1----:R-:W-:Y:S01]  /*0870*/  VIADD R8, R11, 0xffffffe ;  /* 0x0ffffffe0b087836 */ /* 0x002fe20000000000 */
[----:B------:R-:W-:Y:S01]  /*0880*/  LOP3.LUT R207, R3, 0x18, RZ, 0xfc, !PT ;  /* 0x0000001803cf7812 */ /* 0x000fe200078efcff */
[-C--:B------:R-:W-:Y:S01]  /*0890*/  IMAD R218, R209, R92.reuse, RZ ;  /* 0x0000005cd1da7224 */ /* 0x080fe200078e02ff */
[C---:B------:R-:W-:Y:S01]  /*08a0*/  LOP3.LUT R206, R3.reuse, 0x20, RZ, 0xfc, !PT ;  /* 0x0000002003ce7812 */ /* 0x040fe200078efcff */
[----:B------:R1:W3:Y:S01]  /*08b0*/  F2I.FTZ.U32.TRUNC.NTZ R9, R8 ;  /* 0x0000000800097305 */ /* 0x0002e2000021f000 */
[----:B0-----:R-:W-:Y:S01]  /*08c0*/  IMAD.MOV.U32 R6, RZ, RZ, RZ ;  /* 0x000000ffff067224 */ /* 0x001fe200078e00ff */
[----:B------:R-:W-:Y:S01]  /*08d0*/  LOP3.LUT R205, R3, 0x24, RZ, 0xfc, !PT ;  /* 0x0000002403cd7812 */ /* 0x000fe200078efcff */
[-C--:B------:R-:W-:Y:S01]  /*08e0*/  IMAD R220, R207, R92.reuse, RZ ;  /* 0x0000005ccfdc7224 */ /* 0x080fe200078e02ff */
[C---:B------:R-:W-:Y:S01]  /*08f0*/  LOP3.LUT R204, R3.reuse, 0x28, RZ, 0xfc, !PT ;  /* 0x0000002803cc7812 */ /* 0x040fe200078efcff */
[----:B------:R-:W-:Y:S01]  /*0900*/  IMAD R221, R206, R92, RZ ;  /* 0x0000005ccedd7224 */ /* 0x000fe200078e02ff */
[C---:B------:R-:W-:Y:S01]  /*0910*/  LOP3.LUT R203, R3.reuse, 0x2c, RZ, 0xfc, !PT ;  /* 0x0000002c03cb7812 */ /* 0x040fe200078efcff */
[----:B------:R-:W-:Y:S01]  /*0920*/  IMAD.MOV R10, RZ, RZ, -R7 ;  /* 0x000000ffff0a7224 */ /* 0x000fe200078e0a07 */
[C---:B------:R-:W-:Y:S01]  /*0930*/  LOP3.LUT R202, R3.reuse, 0x30, RZ, 0xfc, !PT ;  /* 0x0000003003ca7812 */ /* 0x040fe200078efcff */
[----:B-1----:R-:W-:Y:S01]  /*0940*/  IMAD.MOV.U32 R8, RZ, RZ, RZ ;  /* 0x000000ffff087224 */ /* 0x002fe200078e00ff */
[C---:B------:R-:W-:Y:S01]  /*0950*/  LOP3.LUT R201, R3.reuse, 0x34, RZ, 0xfc, !PT ;  /* 0x0000003403c97812 */ /* 0x040fe200078efcff */
[----:B------:R-:W-:Y:S01]  /*0960*/  IMAD R13, R10, R17, RZ ;  /* 0x000000110a0d7224 */ /* 0x000fe200078e02ff */
[C---:B------:R-:W-:Y:S01]  /*0970*/  LOP3.LUT R200, R3.reuse, 0x38, RZ, 0xfc, !PT ;  /* 0x0000003803c87812 */ /* 0x040fe200078efcff */
[----:B------:R-:W-:Y:S01]  /*0980*/  VIADD R10, R0, 0xf ;  /* 0x0000000f000a7836 */ /* 0x000fe20000000000 */
[C---:B------:R-:W-:Y:S01]  /*0990*/  LOP3.LUT R199, R3.reuse, 0x40, RZ, 0xfc, !PT ;  /* 0x0000004003c77812 */ /* 0x040fe200078efcff */
[----:B---3--:R-:W-:Y:S01]  /*09a0*/  IMAD.MOV R15, RZ, RZ, -R9 ;  /* 0x000000ffff0f7224 */ /* 0x008fe200078e0a09 */
[----:B------:R-:W-:Y:S01]  /*09b0*/  LOP3.LUT R198, R3, 0x44, RZ, 0xfc, !PT ;  /* 0x0000004403c67812 */ /* 0x000fe200078efcff */
[----:B------:R-:W-:Y:S01]  /*09c0*/  IMAD.HI.U32 R7, R7, R13, R6 ;  /* 0x0000000d07077227 */ /* 0x000fe200078e0006 */
[----:B------:R-:W-:Y:S01]  /*09d0*/  IABS R2, R10 ;  /* 0x0000000a00027213 */ /* 0x000fe20000000000 */
[----:B------:R-:W0:Y:S01]  /*09e0*/  LDCU UR8, c[0x0][0x3a0] ;  /* 0x00007400ff0877ac */ /* 0x000e220008000800 */
[----:B------:R-:W-:Y:S01]  /*09f0*/  ISETP.GE.AND P5, PT, R10, RZ, PT ;  /* 0x000000ff0a00720c */ /* 0x000fe20003fa6270 */
[----:B------:R-:W-:Y:S01]  /*0a00*/  IMAD R11, R15, R26, RZ ;  /* 0x0000001a0f0b7224 */ /* 0x000fe200078e02ff */
[----:B------:R-:W-:Y:S01]  /*0a10*/  LOP3.LUT R197, R3, 0x48, RZ, 0xfc, !PT ;  /* 0x0000004803c57812 */ /* 0x000fe200078efcff */
[----:B------:R-:W-:Y:S01]  /*0a20*/  IMAD.HI.U32 R7, R7, R12, RZ ;  /* 0x0000000c07077227 */ /* 0x000fe200078e00ff */
[----:B------:R-:W-:-:S02]  /*0a30*/  LOP3.LUT R196, R3, 0x4c, RZ, 0xfc, !PT ;  /* 0x0000004c03c47812 */ /* 0x000fc400078efcff */
[----:B------:R-:W-:Y:S01]  /*0a40*/  LOP3.LUT R195, R3, 0x50, RZ, 0xfc, !PT ;  /* 0x0000005003c37812 */ /* 0x000fe200078efcff */
[----:B------:R-:W-:Y:S01]  /*0a50*/  IMAD.HI.U32 R8, R9, R11, R8 ;  /* 0x0000000b09087227 */ /* 0x000fe200078e0008 */
[C---:B------:R-:W-:Y:S02]  /*0a60*/  LOP3.LUT R194, R3.reuse, 0x54, RZ, 0xfc, !PT ;  /* 0x0000005403c27812 */ /* 0x040fe400078efcff */
[C---:B------:R-:W-:Y:S01]  /*0a70*/  LOP3.LUT R193, R3.reuse, 0x58, RZ, 0xfc, !PT ;  /* 0x0000005803c17812 */ /* 0x040fe200078efcff */
[----:B------:R-:W-:Y:S01]  /*0a80*/  IMAD.MOV.U32 R11, RZ, RZ, R2 ;  /* 0x000000ffff0b7224 */ /* 0x000fe200078e0002 */
[C---:B------:R-:W-:Y:S01]  /*0a90*/  LOP3.LUT R137, R3.reuse, 0x60, RZ, 0xfc, !PT ;  /* 0x0000006003897812 */ /* 0x040fe200078efcff */
[----:B------:R-:W-:Y:S01]  /*0aa0*/  IMAD.MOV R7, RZ, RZ, -R7 ;  /* 0x000000ffff077224 */ /* 0x000fe200078e0a07 */
[C---:B------:R-:W-:Y:S01]  /*0ab0*/  LOP3.LUT R135, R3.reuse, 0x64, RZ, 0xfc, !PT ;  /* 0x0000006403877812 */ /* 0x040fe200078efcff */
[----:B------:R-:W-:Y:S01]  /*0ac0*/  IMAD.HI.U32 R2, R8, R11, RZ ;  /* 0x0000000b08027227 */ /* 0x000fe200078e00ff */
[----:B------:R-:W-:-:S02]  /*0ad0*/  LOP3.LUT R134, R3, 0x68, RZ, 0xfc, !PT ;  /* 0x0000006803867812 */ /* 0x000fc400078efcff */
[C---:B------:R-:W-:Y:S01]  /*0ae0*/  LOP3.LUT R133, R3.reuse, 0x6c, RZ, 0xfc, !PT ;  /* 0x0000006c03857812 */ /* 0x040fe200078efcff */
[----:B------:R-:W-:Y:S01]  /*0af0*/  IMAD.MOV R13, RZ, RZ, -R2 ;  /* 0x000000ffff0d7224 */ /* 0x000fe200078e0a02 */
[----:B------:R-:W-:Y:S01]  /*0b00*/  LOP3.LUT R132, R3, 0x70, RZ, 0xfc, !PT ;  /* 0x0000007003847812 */ /* 0x000fe200078efcff */
[----:B------:R-:W-:Y:S01]  /*0b10*/  IMAD R2, R17, R7, R12 ;  /* 0x0000000711027224 */ /* 0x000fe200078e020c */
[C---:B------:R-:W-:Y:S01]  /*0b20*/  LOP3.LUT R131, R3.reuse, 0x74, RZ, 0xfc, !PT ;  /* 0x0000007403837812 */ /* 0x040fe200078efcff */
[----:B------:R-:W-:Y:S01]  /*0b30*/  VIADD R6, R0, 0xe ;  /* 0x0000000e00067836 */ /* 0x000fe20000000000 */
[----:B------:R-:W-:Y:S01]  /*0b40*/  LOP3.LUT R130, R3, 0x78, RZ, 0xfc, !PT ;  /* 0x0000007803827812 */ /* 0x000fe200078efcff */
[----:B------:R-:W-:Y:S01]  /*0b50*/  IMAD R7, R26, R13, R11 ;  /* 0x0000000d1a077224 */ /* 0x000fe200078e020b */
[----:B------:R-:W-:Y:S01]  /*0b60*/  ISETP.GT.U32.AND P0, PT, R17, R2, PT ;  /* 0x000000021100720c */ /* 0x000fe20003f04070 */
[----:B------:R-:W-:Y:S01]  /*0b70*/  IMAD.HI.U32 R11, R8, R19, RZ ;  /* 0x00000013080b7227 */ /* 0x000fe200078e00ff */
[----:B------:R-:W-:-:S02]  /*0b80*/  IABS R15, R6 ;  /* 0x00000006000f7213 */ /* 0x000fc40000000000 */
[----:B------:R-:W-:Y:S01]  /*0b90*/  ISETP.GE.AND P4, PT, R6, RZ, PT ;  /* 0x000000ff0600720c */ /* 0x000fe20003f86270 */
[----:B------:R-:W-:Y:S01]  /*0ba0*/  VIADD R6, R0, 0xd ;  /* 0x0000000d00067836 */ /* 0x000fe20000000000 */
[----:B------:R-:W-:Y:S01]  /*0bb0*/  ISETP.GT.U32.AND P3, PT, R26, R7, PT ;  /* 0x000000071a00720c */ /* 0x000fe20003f64070 */
[----:B------:R-:W-:Y:S01]  /*0bc0*/  IMAD.HI.U32 R9, R8, R15, RZ ;  /* 0x0000000f08097227 */ /* 0x000fe200078e00ff */
[C---:B------:R-:W-:Y:S02]  /*0bd0*/  LOP3.LUT R129, R3.reuse, 0x80, RZ, 0xfc, !PT ;  /* 0x0000008003817812 */ /* 0x040fe400078efcff */
[----:B------:R-:W-:Y:S01]  /*0be0*/  IABS R13, R6 ;  /* 0x00000006000d7213 */ /* 0x000fe20000000000 */
[----:B------:R-:W-:Y:S01]  /*0bf0*/  IMAD.MOV R9, RZ, RZ, -R9 ;  /* 0x000000ffff097224 */ /* 0x000fe200078e0a09 */
[----:B------:R-:W-:Y:S01]  /*0c00*/  ISETP.GE.AND P1, PT, R6, RZ, PT ;  /* 0x000000ff0600720c */ /* 0x000fe20003f26270 */
[----:B------:R-:W-:Y:S01]  /*0c10*/  @!P0 IMAD.IADD R2, R2, 0x1, -R17 ;  /* 0x0000000102028824 */ /* 0x000fe200078e0a11 */
[----:B------:R-:W-:Y:S01]  /*0c20*/  LOP3.LUT R128, R3, 0x84, RZ, 0xfc, !PT ;  /* 0x0000008403807812 */ /* 0x000fe200078efcff */
[----:B------:R-:W-:Y:S01]  /*0c30*/  IMAD R9, R26, R9, R15 ;  /* 0x000000091a097224 */ /* 0x000fe200078e020f */
[----:B------:R-:W-:Y:S01]  /*0c40*/  IABS R15, R28 ;  /* 0x0000001c000f7213 */ /* 0x000fe20000000000 */
[----:B------:R-:W-:Y:S01]  /*0c50*/  IMAD.HI.U32 R6, R8, R13, RZ ;  /* 0x0000000d08067227 */ /* 0x000fe200078e00ff */
[----:B------:R-:W-:-:S02]  /*0c60*/  ISETP.GT.U32.AND P0, PT, R17, R2, PT ;  /* 0x000000021100720c */ /* 0x000fc40003f04070 */
[C---:B------:R-:W-:Y:S01]  /*0c70*/  LOP3.LUT R127, R3.reuse, 0x88, RZ, 0xfc, !PT ;  /* 0x00000088037f7812 */ /* 0x040fe200078efcff */
[----:B------:R-:W-:Y:S01]  /*0c80*/  IMAD.MOV R14, RZ, RZ, -R6 ;  /* 0x000000ffff0e7224 */ /* 0x000fe200078e0a06 */
[C---:B------:R-:W-:Y:S01]  /*0c90*/  LOP3.LUT R126, R3.reuse, 0x8c, RZ, 0xfc, !PT ;  /* 0x0000008c037e7812 */ /* 0x040fe200078efcff */
[C---:B------:R-:W-:Y:S01]  /*0ca0*/  IMAD.HI.U32 R10, R8.reuse, R15, RZ ;  /* 0x0000000f080a7227 */ /* 0x040fe200078e00ff */
[C---:B------:R-:W-:Y:S02]  /*0cb0*/  LOP3.LUT R125, R3.reuse, 0x90, RZ, 0xfc, !PT ;  /* 0x00000090037d7812 */ /* 0x040fe400078efcff */
[C---:B------:R-:W-:Y:S01]  /*0cc0*/  LOP3.LUT R124, R3.reuse, 0x94, RZ, 0xfc, !PT ;  /* 0x00000094037c7812 */ /* 0x040fe200078efcff */
[----:B------:R-:W-:Y:S01]  /*0cd0*/  IMAD.MOV R16, RZ, RZ, -R11 ;  /* 0x000000ffff107224 */ /* 0x000fe200078e0a0b */
[C---:B------:R-:W-:Y:S01]  /*0ce0*/  LOP3.LUT R123, R3.reuse, 0x98, RZ, 0xfc, !PT ;  /* 0x00000098037b7812 */ /* 0x040fe200078efcff */
[----:B------:R-:W-:Y:S01]  /*0cf0*/  IMAD.HI.U32 R6, R8, R23, RZ ;  /* 0x0000001708067227 */ /* 0x000fe200078e00ff */
[----:B------:R-:W-:-:S02]  /*0d00*/  LOP3.LUT R122, R3, 0xa0, RZ, 0xfc, !PT ;  /* 0x000000a0037a7812 */ /* 0x000fc400078efcff */
[C---:B------:R-:W-:Y:S01]  /*0d10*/  LOP3.LUT R121, R3.reuse, 0xa4, RZ, 0xfc, !PT ;  /* 0x000000a403797812 */ /* 0x040fe200078efcff */
[----:B------:R-:W-:Y:S01]  /*0d20*/  IMAD.HI.U32 R12, R8, R21, RZ ;  /* 0x00000015080c7227 */ /* 0x000fe200078e00ff */
[C---:B------:R-:W-:Y:S02]  /*0d30*/  LOP3.LUT R119, R3.reuse, 0xa8, RZ, 0xfc, !PT ;  /* 0x000000a803777812 */ /* 0x040fe400078efcff */
[C---:B------:R-:W-:Y:S01]  /*0d40*/  LOP3.LUT R118, R3.reuse, 0xac, RZ, 0xfc, !PT ;  /* 0x000000ac03767812 */ /* 0x040fe200078efcff */
[C---:B------:R-:W-:Y:S01]  /*0d50*/  IMAD R11, R26.reuse, R14, R13 ;  /* 0x0000000e1a0b7224 */ /* 0x040fe200078e020d */
[C---:B------:R-:W-:Y:S01]  /*0d60*/  LOP3.LUT R117, R3.reuse, 0xb0, RZ, 0xfc, !PT ;  /* 0x000000b003757812 */ /* 0x040fe200078efcff */
[----:B------:R-:W-:Y:S01]  /*0d70*/  IMAD.MOV R10, RZ, RZ, -R10 ;  /* 0x000000ffff0a7224 */ /* 0x000fe200078e0a0a */
[C---:B------:R-:W-:Y:S01]  /*0d80*/  LOP3.LUT R116, R3.reuse, 0xb4, RZ, 0xfc, !PT ;  /* 0x000000b403747812 */ /* 0x040fe200078efcff */
[----:B------:R-:W-:Y:S01]  /*0d90*/  IMAD R13, R26, R16, R19 ;  /* 0x000000101a0d7224 */ /* 0x000fe200078e0213 */
[----:B------:R-:W-:Y:S01]  /*0da0*/  IABS R19, R35 ;  /* 0x0000002300137213 */ /* 0x000fe20000000000 */
[----:B------:R-:W-:Y:S01]  /*0db0*/  IMAD.MOV R6, RZ, RZ, -R6 ;  /* 0x000000ffff067224 */ /* 0x000fe200078e0a06 */
[----:B------:R-:W-:Y:S01]  /*0dc0*/  LOP3.LUT R115, R3, 0xb8, RZ, 0xfc, !PT ;  /* 0x000000b803737812 */ /* 0x000fe200078efcff */
[----:B------:R-:W-:-:S02]  /*0dd0*/  IMAD.MOV R18, RZ, RZ, -R12 ;  /* 0x000000ffff127224 */ /* 0x000fc400078e0a0c */
[C---:B------:R-:W-:Y:S02]  /*0de0*/  IMAD R12, R26.reuse, R10, R15 ;  /* 0x0000000a1a0c7224 */ /* 0x040fe400078e020f */
[----:B------:R-:W-:Y:S01]  /*0df0*/  IMAD R15, R26, R6, R23 ;  /* 0x000000061a0f7224 */ /* 0x000fe200078e0217 */
[----:B------:R-:W-:Y:S01]  /*0e00*/  IABS R23, R37 ;  /* 0x0000002500177213 */ /* 0x000fe20000000000 */
[----:B------:R-:W-:Y:S01]  /*0e10*/  @!P0 IMAD.IADD R2, R2, 0x1, -R17 ;  /* 0x0000000102028824 */ /* 0x000fe200078e0a11 */
[----:B------:R-:W-:Y:S01]  /*0e20*/  ISETP.NE.AND P0, PT, R24, RZ, PT ;  /* 0x000000ff1800720c */ /* 0x000fe20003f05270 */
[----:B------:R-:W-:Y:S01]  /*0e30*/  IMAD.HI.U32 R6, R8, R19, RZ ;  /* 0x0000001308067227 */ /* 0x000fe200078e00ff */
[----:B------:R-:W-:-:S03]  /*0e40*/  ISETP.GT.U32.AND P6, PT, R26, R12, PT ;  /* 0x0000000c1a00720c */ /* 0x000fc60003fc4070 */
[----:B------:R-:W-:Y:S02]  /*0e50*/  IMAD.MOV R6, RZ, RZ, -R6 ;  /* 0x000000ffff067224 */ /* 0x000fe400078e0a06 */
[----:B------:R-:W-:Y:S01]  /*0e60*/  @!P3 IMAD.IADD R7, R7, 0x1, -R26 ;  /* 0x000000010707b824 */ /* 0x000fe200078e0a1a */
[C---:B------:R-:W-:Y:S01]  /*0e70*/  ISETP.GT.U32.AND P3, PT, R26.reuse, R9, PT ;  /* 0x000000091a00720c */ /* 0x040fe20003f64070 */
[C---:B------:R-:W-:Y:S02]  /*0e80*/  IMAD R16, R26.reuse, R6, R19 ;  /* 0x000000061a107224 */ /* 0x040fe400078e0213 */
[----:B------:R-:W-:Y:S02]  /*0e90*/  IMAD.MOV.U32 R6, RZ, RZ, R2 ;  /* 0x000000ffff067224 */ /* 0x000fe400078e0002 */
[----:B------:R-:W-:Y:S01]  /*0ea0*/  IMAD R14, R26, R18, R21 ;  /* 0x000000121a0e7224 */ /* 0x000fe200078e0215 */
[----:B------:R-:W-:Y:S01]  /*0eb0*/  IABS R21, R36 ;  /* 0x0000002400157213 */ /* 0x000fe20000000000 */
[----:B------:R-:W-:Y:S01]  /*0ec0*/  @!P2 IMAD.MOV R6, RZ, RZ, -R6 ;  /* 0x000000ffff06a224 */ /* 0x000fe200078e0a06 */
[----:B------:R-:W-:Y:S01]  /*0ed0*/  @!P0 LOP3.LUT R6, RZ, R24, RZ, 0x33, !PT ;  /* 0x00000018ff068212 */ /* 0x000fe200078e33ff */
[----:B------:R-:W-:Y:S01]  /*0ee0*/  IMAD.HI.U32 R17, R8, R23, RZ ;  /* 0x0000001708117227 */ /* 0x000fe200078e00ff */
[----:B------:R-:W-:-:S02]  /*0ef0*/  ISETP.GT.U32.AND P0, PT, R26, R7, PT ;  /* 0x000000071a00720c */ /* 0x000fc40003f04070 */
[----:B------:R-:W-:Y:S01]  /*0f00*/  ISETP.GT.U32.AND P2, PT, R26, R11, PT ;  /* 0x0000000b1a00720c */ /* 0x000fe20003f44070 */
[----:B------:R-:W-:-:S04]  /*0f10*/  IMAD.HI.U32 R10, R8, R21, RZ ;  /* 0x00000015080a7227 */ /* 0x000fc800078e00ff */
[----:B------:R-:W-:Y:S02]  /*0f20*/  IMAD.MOV R10, RZ, RZ, -R10 ;  /* 0x000000ffff0a7224 */ /* 0x000fe400078e0a0a */
[--C-:B------:R-:W-:Y:S01]  /*0f30*/  @!P3 IMAD.IADD R9, R9, 0x1, -R26.reuse ;  /* 0x000000010909b824 */ /* 0x100fe200078e0a1a */
[C---:B------:R-:W-:Y:S01]  /*0f40*/  ISETP.GT.U32.AND P3, PT, R26.reuse, R14, PT ;  /* 0x0000000e1a00720c */ /* 0x040fe20003f64070 */
[C---:B------:R-:W-:Y:S02]  /*0f50*/  IMAD R2, R26.reuse, R10, R21 ;  /* 0x0000000a1a027224 */ /* 0x040fe400078e0215 */
[--C-:B------:R-:W-:Y:S01]  /*0f60*/  @!P0 IMAD.IADD R7, R7, 0x1, -R26.reuse ;  /* 0x0000000107078824 */ /* 0x100fe200078e0a1a */
[C---:B------:R-:W-:Y:S01]  /*0f70*/  ISETP.GT.U32.AND P0, PT, R26.reuse, R13, PT ;  /* 0x0000000d1a00720c */ /* 0x040fe20003f04070 */
[----:B------:R-:W-:Y:S01]  /*0f80*/  @!P2 IMAD.IADD R11, R11, 0x1, -R26 ;  /* 0x000000010b0ba824 */ /* 0x000fe200078e0a1a */
[----:B------:R-:W-:Y:S01]  /*0f90*/  ISETP.GT.U32.AND P2, PT, R26, R15, PT ;  /* 0x0000000f1a00720c */ /* 0x000fe20003f44070 */
[----:B------:R-:W-:-:S04]  /*0fa0*/  IMAD.HI.U32 R18, R8, R27, RZ ;  /* 0x0000001b08127227 */ /* 0x000fc800078e00ff */
[----:B------:R-:W-:Y:S02]  /*0fb0*/  IMAD.MOV R17, RZ, RZ, -R17 ;  /* 0x000000ffff117224 */ /* 0x000fe400078e0a11 */
[----:B------:R-:W-:Y:S01]  /*0fc0*/  @!P6 IMAD.IADD R12, R12, 0x1, -R26 ;  /* 0x000000010c0ce824 */ /* 0x000fe200078e0a1a */
[C---:B------:R-:W-:Y:S01]  /*0fd0*/  ISETP.GT.U32.AND P6, PT, R26.reuse, R16, PT ;  /* 0x000000101a00720c */ /* 0x040fe20003fc4070 */
[----:B------:R-:W-:Y:S02]  /*0fe0*/  IMAD.MOV R18, RZ, RZ, -R18 ;  /* 0x000000ffff127224 */ /* 0x000fe400078e0a12 */
[--C-:B------:R-:W-:Y:S01]  /*0ff0*/  @!P0 IMAD.IADD R13, R13, 0x1, -R26.reuse ;  /* 0x000000010d0d8824 */ /* 0x100fe200078e0a1a */
[C---:B------:R-:W-:Y:S01]  /*1000*/  ISETP.GT.U32.AND P0, PT, R26.reuse, R2, PT ;  /* 0x000000021a00720c */ /* 0x040fe20003f04070 */
[C---:B------:R-:W-:Y:S01]  /*1010*/  IMAD R17, R26.reuse, R17, R23 ;  /* 0x000000111a117224 */ /* 0x040fe200078e0217 */
[----:B------:R-:W-:Y:S01]  /*1020*/  IABS R23, R39 ;  /* 0x0000002700177213 */ /* 0x000fe20000000000 */
[----:B------:R-:W-:Y:S01]  /*1030*/  IMAD R19, R26, R18, R27 ;  /* 0x000000121a137224 */ /* 0x000fe200078e021b */
[----:B------:R-:W-:Y:S01]  /*1040*/  IABS R27, R40 ;  /* 0x00000028001b7213 */ /* 0x000fe20000000000 */
[--C-:B------:R-:W-:Y:S01]  /*1050*/  @!P3 IMAD.IADD R14, R14, 0x1, -R26.reuse ;  /* 0x000000010e0eb824 */ /* 0x100fe200078e0a1a */
[C---:B------:R-:W-:Y:S01]  /*1060*/  ISETP.GT.U32.AND P3, PT, R26.reuse, R17, PT ;  /* 0x000000111a00720c */ /* 0x040fe20003f64070 */
[--C-:B------:R-:W-:Y:S01]  /*1070*/  @!P2 IMAD.IADD R15, R15, 0x1, -R26.reuse ;  /* 0x000000010f0fa824 */ /* 0x100fe200078e0a1a */
[----:B------:R-:W-:Y:S01]  /*1080*/  ISETP.GT.U32.AND P2, PT, R26, R19, PT ;  /* 0x000000131a00720c */ /* 0x000fe20003f44070 */
[----:B------:R-:W-:Y:S01]  /*1090*/  @!P6 IMAD.IADD R16, R16, 0x1, -R26 ;  /* 0x000000011010e824 */ /* 0x000fe200078e0a1a */
[----:B------:R-:W-:Y:S01]  /*10a0*/  ISETP.GT.U32.AND P6, PT, R26, R9, PT ;  /* 0x000000091a00720c */ /* 0x000fe20003fc4070 */
[----:B------:R-:W-:-:S04]  /*10b0*/  IMAD.HI.U32 R10, R8, R23, RZ ;  /* 0x00000017080a7227 */ /* 0x000fc800078e00ff */
[----:B------:R-:W-:Y:S01]  /*10c0*/  @!P0 IMAD.IADD R2, R2, 0x1, -R26 ;  /* 0x0000000102028824 */ /* 0x000fe200078e0a1a */
[----:B------:R-:W-:Y:S01]  /*10d0*/  ISETP.GT.U32.AND P0, PT, R26, R11, PT ;  /* 0x0000000b1a00720c */ /* 0x000fe20003f04070 */
[----:B------:R-:W-:-:S04]  /*10e0*/  IMAD.HI.U32 R21, R8, R31, RZ ;  /* 0x0000001f08157227 */ /* 0x000fc800078e00ff */
[----:B------:R-:W-:Y:S01]  /*10f0*/  @!P3 IMAD.IADD R17, R17, 0x1, -R26 ;  /* 0x000000011111b824 */ /* 0x000fe200078e0a1a */
[----:B------:R-:W-:Y:S01]  /*1100*/  ISETP.GT.U32.AND P3, PT, R26, R12, PT ;  /* 0x0000000c1a00720c */ /* 0x000fe20003f64070 */
[----:B------:R-:W-:-:S04]  /*1110*/  IMAD.HI.U32 R20, R8, R29, RZ ;  /* 0x0000001d08147227 */ /* 0x000fc800078e00ff */
[----:B------:R-:W-:Y:S01]  /*1120*/  @!P2 IMAD.IADD R19, R19, 0x1, -R26 ;  /* 0x000000011313a824 */ /* 0x000fe200078e0a1a */
[C---:B------:R-:W-:Y:S01]  /*1130*/  ISETP.GT.U32.AND P2, PT, R26.reuse, R13, PT ;  /* 0x0000000d1a00720c */ /* 0x040fe20003f44070 */
[----:B------:R-:W-:Y:S02]  /*1140*/  IMAD.MOV R10, RZ, RZ, -R10 ;  /* 0x000000ffff0a7224 */ /* 0x000fe400078e0a0a */
[----:B------:R-:W-:Y:S01]  /*1150*/  @!P0 IMAD.IADD R11, R11, 0x1, -R26 ;  /* 0x000000010b0b8824 */ /* 0x000fe200078e0a1a */
[----:B------:R-:W-:Y:S01]  /*1160*/  ISETP.GT.U32.AND P0, PT, R26, R14, PT ;  /* 0x0000000e1a00720c */ /* 0x000fe20003f04070 */
[----:B------:R-:W-:-:S04]  /*1170*/  IMAD.HI.U32 R18, R8, R27, RZ ;  /* 0x0000001b08127227 */ /* 0x000fc800078e00ff */
[----:B------:R-:W-:Y:S02]  /*1180*/  IMAD.MOV R24, RZ, RZ, -R21 ;  /* 0x000000ffff187224 */ /* 0x000fe400078e0a15 */
[----:B------:R-:W-:Y:S01]  /*1190*/  @!P6 IMAD.IADD R9, R9, 0x1, -R26 ;  /* 0x000000010909e824 */ /* 0x000fe200078e0a1a */
[----:B------:R-:W-:Y:S01]  /*11a0*/  ISETP.GT.U32.AND P6, PT, R26, R16, PT ;  /* 0x000000101a00720c */ /* 0x000fe20003fc4070 */
[----:B------:R-:W-:-:S04]  /*11b0*/  IMAD.HI.U32 R8, R8, R33, RZ ;  /* 0x0000002108087227 */ /* 0x000fc800078e00ff */
[----:B------:R-:W-:Y:S02]  /*11c0*/  IMAD.MOV R22, RZ, RZ, -R20 ;  /* 0x000000ffff167224 */ /* 0x000fe400078e0a14 */
[C---:B------:R-:W-:Y:S02]  /*11d0*/  IMAD R20, R26.reuse, R10, R23 ;  /* 0x0000000a1a147224 */ /* 0x040fe400078e0217 */
[----:B------:R-:W-:Y:S02]  /*11e0*/  IMAD R23, R26, R24, R31 ;  /* 0x000000181a177224 */ /* 0x000fe400078e021f */
[----:B------:R-:W-:Y:S02]  /*11f0*/  IMAD.MOV R18, RZ, RZ, -R18 ;  /* 0x000000ffff127224 */ /* 0x000fe400078e0a12 */
[----:B------:R-:W-:Y:S02]  /*1200*/  IMAD.MOV R24, RZ, RZ, -R8 ;  /* 0x000000ffff187224 */ /* 0x000fe400078e0a08 */
[----:B------:R-:W-:Y:S01]  /*1210*/  IMAD.MOV.U32 R8, RZ, RZ, R7 ;  /* 0x000000ffff087224 */ /* 0x000fe200078e0007 */
[----:B------:R-:W-:Y:S01]  /*1220*/  SHF.R.S32.HI R7, RZ, 0x1f, R112 ;  /* 0x0000001fff077819 */ /* 0x000fe20000011470 */
[----:B------:R-:W-:Y:S01]  /*1230*/  @!P3 IMAD.IADD R12, R12, 0x1, -R26 ;  /* 0x000000010c0cb824 */ /* 0x000fe200078e0a1a */
[C---:B------:R-:W-:Y:S01]  /*1240*/  ISETP.GT.U32.AND P3, PT, R26.reuse, R15, PT ;  /* 0x0000000f1a00720c */ /* 0x040fe20003f64070 */
[C---:B------:R-:W-:Y:S01]  /*1250*/  IMAD R21, R26.reuse, R18, R27 ;  /* 0x000000121a157224 */ /* 0x040fe200078e021b */
[----:B------:R-:W-:Y:S01]  /*1260*/  LEA.HI R112, R7, R112, RZ, 0x8 ;  /* 0x0000007007707211 */ /* 0x000fe200078f40ff */
[----:B------:R-:W-:Y:S01]  /*1270*/  IMAD.MOV.U32 R10, RZ, RZ, R9 ;  /* 0x000000ffff0a7224 */ /* 0x000fe200078e0009 */
[----:B------:R-:W-:Y:S01]  /*1280*/  LOP3.LUT R9, RZ, R25, RZ, 0x33, !PT ;  /* 0x00000019ff097212 */ /* 0x000fe200078e33ff */
[----:B------:R-:W-:Y:S01]  /*1290*/  @!P5 IMAD.MOV R8, RZ, RZ, -R8 ;  /* 0x000000ffff08d224 */ /* 0x000fe200078e0a08 */
[C---:B------:R-:W-:Y:S01]  /*12a0*/  ISETP.GT.U32.AND P5, PT, R26.reuse, R2, PT ;  /* 0x000000021a00720c */ /* 0x040fe20003fa4070 */
[----:B------:R-:W-:Y:S01]  /*12b0*/  @!P1 IMAD.MOV R11, RZ, RZ, -R11 ;  /* 0x000000ffff0b9224 */ /* 0x000fe200078e0a0b */
[C---:B------:R-:W-:Y:S01]  /*12c0*/  ISETP.GT.U32.AND P1, PT, R26.reuse, R17, PT ;  /* 0x000000111a00720c */ /* 0x040fe20003f24070 */
[----:B------:R-:W-:Y:S01]  /*12d0*/  @!P2 IMAD.IADD R13, R13, 0x1, -R26 ;  /* 0x000000010d0da824 */ /* 0x000fe200078e0a1a */
[C---:B------:R-:W-:Y:S01]  /*12e0*/  ISETP.GT.U32.AND P2, PT, R26.reuse, R20, PT ;  /* 0x000000141a00720c */ /* 0x040fe20003f44070 */
[----:B------:R-:W-:Y:S01]  /*12f0*/  @!P4 IMAD.MOV R10, RZ, RZ, -R10 ;  /* 0x000000ffff0ac224 */ /* 0x000fe200078e0a0a */
[----:B------:R-:W-:Y:S01]  /*1300*/  ISETP.GT.U32.AND P4, PT, R26, R19, PT ;  /* 0x000000131a00720c */ /* 0x000fe20003f84070 */
[--C-:B------:R-:W-:Y:S01]  /*1310*/  @!P0 IMAD.IADD R14, R14, 0x1, -R26.reuse ;  /* 0x000000010e0e8824 */ /* 0x100fe200078e0a1a */
[----:B------:R-:W-:Y:S01]  /*1320*/  ISETP.GT.U32.AND P0, PT, R26, R21, PT ;  /* 0x000000151a00720c */ /* 0x000fe20003f04070 */
[----:B------:R-:W-:Y:S01]  /*1330*/  @!P6 IMAD.IADD R16, R16, 0x1, -R26 ;  /* 0x000000011010e824 */ /* 0x000fe200078e0a1a */
[C---:B------:R-:W-:Y:S01]  /*1340*/  ISETP.GT.U32.AND P6, PT, R26.reuse, R23, PT ;  /* 0x000000171a00720c */ /* 0x040fe20003fc4070 */
[C---:B------:R-:W-:Y:S01]  /*1350*/  IMAD R22, R26.reuse, R22, R29 ;  /* 0x000000161a167224 */ /* 0x040fe200078e021d */
[----:B------:R-:W-:Y:S01]  /*1360*/  SHF.R.S32.HI R112, RZ, 0x8, R112 ;  /* 0x00000008ff707819 */ /* 0x000fe20000011470 */
[----:B------:R-:W-:-:S02]  /*1370*/  IMAD R24, R26, R24, R33 ;  /* 0x000000181a187224 */ /* 0x000fc400078e0221 */
[--C-:B------:R-:W-:Y:S01]  /*1380*/  @!P3 IMAD.IADD R15, R15, 0x1, -R26.reuse ;  /* 0x000000010f0fb824 */ /* 0x100fe200078e0a1a */
[----:B------:R-:W-:Y:S01]  /*1390*/  ISETP.GT.U32.AND P3, PT, R26, R22, PT ;  /* 0x000000161a00720c */ /* 0x000fe20003f64070 */
[--C-:B------:R-:W-:Y:S01]  /*13a0*/  @!P5 IMAD.IADD R2, R2, 0x1, -R26.reuse ;  /* 0x000000010202d824 */ /* 0x100fe200078e0a1a */
[----:B------:R-:W-:Y:S01]  /*13b0*/  ISETP.GT.U32.AND P5, PT, R26, R24, PT ;  /* 0x000000181a00720c */ /* 0x000fe20003fa4070 */
[--C-:B------:R-:W-:Y:S01]  /*13c0*/  @!P1 IMAD.IADD R17, R17, 0x1, -R26.reuse ;  /* 0x0000000111119824 */ /* 0x100fe200078e0a1a */
[----:B------:R-:W-:Y:S01]  /*13d0*/  ISETP.GE.AND P1, PT, R28, RZ, PT ;  /* 0x000000ff1c00720c */ /* 0x000fe20003f26270 */
        /* <DEDUP_REMOVED lines=10> */
[----:B------:R-:W-:Y:S01]  /*1480*/  @!P5 IMAD.IADD R24, R24, 0x1, -R26 ;  /* 0x000000011818d824 */ /* 0x000fe200078e0a1a */
[----:B------:R-:W-:Y:S01]  /*1490*/  ISETP.GE.AND P5, PT, R38, RZ, PT ;  /* 0x000000ff2600720c */ /* 0x000fe20003fa6270 */
[----:B------:R-:W-:Y:S01]  /*14a0*/  IMAD.MOV.U32 R18, RZ, RZ, R2 ;  /* 0x000000ffff127224 */ /* 0x000fe200078e0002 */
[----:B------:R-:W-:Y:S01]  /*14b0*/  LOP3.LUT R2, R5, 0x7f, RZ, 0xc0, !PT ;  /* 0x0000007f05027812 */ /* 0x000fe200078ec0ff */
[----:B------:R-:W-:Y:S01]  /*14c0*/  @!P1 IMAD.MOV R12, RZ, RZ, -R12 ;  /* 0x000000ffff0c9224 */ /* 0x000fe200078e0a0c */
[C---:B------:R-:W-:Y:S01]  /*14d0*/  ISETP.GT.U32.AND P1, PT, R26.reuse, R20, PT ;  /* 0x000000141a00720c */ /* 0x040fe20003f24070 */
[----:B------:R-:W-:Y:S01]  /*14e0*/  @!P2 IMAD.MOV R14, RZ, RZ, -R14 ;  /* 0x000000ffff0ea224 */ /* 0x000fe200078e0a0e */
[C---:B------:R-:W-:Y:S01]  /*14f0*/  ISETP.GT.U32.AND P2, PT, R26.reuse, R22, PT ;  /* 0x000000161a00720c */ /* 0x040fe20003f44070 */
[----:B------:R-:W-:Y:S01]  /*1500*/  @!P4 IMAD.MOV R13, RZ, RZ, -R13 ;  /* 0x000000ffff0dc224 */ /* 0x000fe200078e0a0d */
[C---:B------:R-:W-:Y:S01]  /*1510*/  ISETP.GT.U32.AND P4, PT, R26.reuse, R21, PT ;  /* 0x000000151a00720c */ /* 0x040fe20003f84070 */
[----:B------:R-:W-:Y:S01]  /*1520*/  @!P0 IMAD.MOV R15, RZ, RZ, -R15 ;  /* 0x000000ffff0f8224 */ /* 0x000fe200078e0a0f */
[C---:B------:R-:W-:Y:S01]  /*1530*/  ISETP.GT.U32.AND P0, PT, R26.reuse, R23, PT ;  /* 0x000000171a00720c */ /* 0x040fe20003f04070 */
[----:B------:R-:W-:Y:S01]  /*1540*/  @!P6 IMAD.MOV R18, RZ, RZ, -R18 ;  /* 0x000000ffff12e224 */ /* 0x000fe200078e0a12 */
[----:B------:R-:W-:Y:S01]  /*1550*/  ISETP.GT.U32.AND P6, PT, R26, R24, PT ;  /* 0x000000181a00720c */ /* 0x000fe20003fc4070 */
[----:B------:R-:W-:Y:S01]  /*1560*/  @!P3 IMAD.MOV R16, RZ, RZ, -R16 ;  /* 0x000000ffff10b224 */ /* 0x000fe200078e0a10 */
[----:B------:R-:W-:Y:S01]  /*1570*/  ISETP.GE.AND P3, PT, R37, RZ, PT ;  /* 0x000000ff2500720c */ /* 0x000fe20003f66270 */
[----:B------:R-:W-:Y:S01]  /*1580*/  @!P5 IMAD.MOV R19, RZ, RZ, -R19 ;  /* 0x000000ffff13d224 */ /* 0x000fe200078e0a13 */
[----:B------:R-:W-:Y:S01]  /*1590*/  LOP3.LUT R7, R2, 0x80, RZ, 0xfc, !PT ;  /* 0x0000008002077812 */ /* 0x000fe200078efcff */
        /* <DEDUP_REMOVED lines=10> */
[----:B------:R-:W-:Y:S01]  /*1640*/  @!P3 IMAD.MOV R17, RZ, RZ, -R17 ;  /* 0x000000ffff11b224 */ /* 0x000fe200078e0a11 */
[----:B------:R-:W-:Y:S01]  /*1650*/  ISETP.NE.AND P3, PT, R25, RZ, PT ;  /* 0x000000ff1900720c */ /* 0x000fe20003f65270 */
[----:B--2---:R-:W-:Y:S01]  /*1660*/  IMAD R88, R2, UR7, RZ ;  /* 0x0000000702587c24 */ /* 0x004fe2000f8e02ff */
[----:B------:R-:W-:Y:S01]  /*1670*/  LEA.HI R25, R5, 0x1c, RZ, 0x1b ;  /* 0x0000001c05197811 */ /* 0x000fe200078fd8ff */
[----:B------:R-:W-:Y:S01]  /*1680*/  @!P1 IMAD.MOV R20, RZ, RZ, -R20 ;  /* 0x000000ffff149224 */ /* 0x000fe200078e0a14 */
[C---:B------:R-:W-:Y:S01]  /*1690*/  SEL R17, R9.reuse, R17, !P3 ;  /* 0x0000001109117207 */ /* 0x040fe20005800000 */
[----:B------:R-:W-:Y:S01]  /*16a0*/  @!P2 IMAD.MOV R22, RZ, RZ, -R22 ;  /* 0x000000ffff16a224 */ /* 0x000fe200078e0a16 */
[C---:B------:R-:W-:Y:S01]  /*16b0*/  SEL R8, R9.reuse, R8, !P3 ;  /* 0x0000000809087207 */ /* 0x040fe20005800000 */
[----:B------:R-:W-:Y:S01]  /*16c0*/  @!P4 IMAD.MOV R21, RZ, RZ, -R21 ;  /* 0x000000ffff15c224 */ /* 0x000fe200078e0a15 */
[C---:B------:R-:W-:Y:S01]  /*16d0*/  SEL R10, R9.reuse, R10, !P3 ;  /* 0x0000000a090a7207 */ /* 0x040fe20005800000 */
[----:B------:R-:W-:Y:S01]  /*16e0*/  @!P0 IMAD.MOV R23, RZ, RZ, -R23 ;  /* 0x000000ffff178224 */ /* 0x000fe200078e0a17 */
[C---:B------:R-:W-:Y:S01]  /*16f0*/  SEL R12, R9.reuse, R12, !P3 ;  /* 0x0000000c090c7207 */ /* 0x040fe20005800000 */
[----:B------:R-:W-:Y:S01]  /*1700*/  @!P6 IMAD.MOV R24, RZ, RZ, -R24 ;  /* 0x000000ffff18e224 */ /* 0x000fe200078e0a18 */
[----:B------:R-:W-:Y:S01]  /*1710*/  SEL R13, R9, R13, !P3 ;  /* 0x0000000d090d7207 */ /* 0x000fe20005800000 */
[----:B------:R-:W-:Y:S01]  /*1720*/  IMAD R7, R7, UR7, RZ ;  /* 0x0000000707077c24 */ /* 0x000fe2000f8e02ff */
[C---:B------:R-:W-:Y:S01]  /*1730*/  SEL R14, R9.reuse, R14, !P3 ;  /* 0x0000000e090e7207 */ /* 0x040fe20005800000 */
[----:B------:R-:W-:Y:S01]  /*1740*/  IMAD.WIDE R88, R88, 0x2, RZ ;  /* 0x0000000258587825 */ /* 0x000fe200078e02ff */
[C---:B------:R-:W-:Y:S01]  /*1750*/  SEL R15, R9.reuse, R15, !P3 ;  /* 0x0000000f090f7207 */ /* 0x040fe20005800000 */
[----:B------:R-:W-:Y:S01]  /*1760*/  USHF.L.U32 UR7, UR7, 0x8, URZ ;  /* 0x0000000807077899 */ /* 0x000fe200080006ff */
[----:B------:R-:W-:Y:S01]  /*1770*/  SEL R16, R9, R16, !P3 ;  /* 0x0000001009107207 */ /* 0x000fe20005800000 */
[----:B------:R-:W-:Y:S01]  /*1780*/  IMAD.WIDE R56, R7, 0x2, RZ ;  /* 0x0000000207387825 */ /* 0x000fe200078e02ff */
[----:B------:R-:W-:-:S02]  /*1790*/  SEL R18, R9, R18, !P3 ;  /* 0x0000001209127207 */ /* 0x000fc40005800000 */
[C---:B------:R-:W-:Y:S01]  /*17a0*/  SEL R20, R9.reuse, R20, !P3 ;  /* 0x0000001409147207 */ /* 0x040fe20005800000 */
[----:B----4-:R-:W-:Y:S01]  /*17b0*/  IMAD R6, R6, UR4, RZ ;  /* 0x0000000406067c24 */ /* 0x010fe2000f8e02ff */
[----:B------:R-:W-:Y:S01]  /*17c0*/  SEL R22, R9, R22, !P3 ;  /* 0x0000001609167207 */ /* 0x000fe20005800000 */
[----:B-----5:R-:W-:Y:S01]  /*17d0*/  IMAD R17, R17, UR5, RZ ;  /* 0x0000000511117c24 */ /* 0x020fe2000f8e02ff */
[C---:B------:R-:W-:Y:S01]  /*17e0*/  SEL R11, R9.reuse, R11, !P3 ;  /* 0x0000000b090b7207 */ /* 0x040fe20005800000 */
[----:B------:R-:W-:Y:S01]  /*17f0*/  IMAD R59, R8, UR5, RZ ;  /* 0x00000005083b7c24 */ /* 0x000fe2000f8e02ff */
[C---:B------:R-:W-:Y:S01]  /*1800*/  SEL R19, R9.reuse, R19, !P3 ;  /* 0x0000001309137207 */ /* 0x040fe20005800000 */
[----:B------:R-:W-:Y:S01]  /*1810*/  IMAD R61, R10, UR5, RZ ;  /* 0x000000050a3d7c24 */ /* 0x000fe2000f8e02ff */
[C---:B------:R-:W-:Y:S01]  /*1820*/  SEL R21, R9.reuse, R21, !P3 ;  /* 0x0000001509157207 */ /* 0x040fe20005800000 */
[----:B------:R-:W-:Y:S01]  /*1830*/  IMAD R65, R12, UR5, RZ ;  /* 0x000000050c417c24 */ /* 0x000fe2000f8e02ff */
[----:B------:R-:W-:Y:S01]  /*1840*/  SEL R23, R9, R23, !P3 ;  /* 0x0000001709177207 */ /* 0x000fe20005800000 */
[----:B------:R-:W-:Y:S01]  /*1850*/  IMAD R13, R13, UR5, RZ ;  /* 0x000000050d0d7c24 */ /* 0x000fe2000f8e02ff */
[----:B------:R-:W-:Y:S01]  /*1860*/  SEL R9, R9, R24, !P3 ;  /* 0x0000001809097207 */ /* 0x000fe20005800000 */
[----:B------:R-:W-:Y:S01]  /*1870*/  IMAD R69, R14, UR5, RZ ;  /* 0x000000050e457c24 */ /* 0x000fe2000f8e02ff */
[----:B------:R-:W-:Y:S01]  /*1880*/  LEA R90, P0, R6, UR12, 0x1 ;  /* 0x0000000c065a7c11 */ /* 0x000fe2000f8008ff */
[----:B------:R-:W-:Y:S01]  /*1890*/  IMAD R15, R15, UR5, RZ ;  /* 0x000000050f0f7c24 */ /* 0x000fe2000f8e02ff */
[C---:B------:R-:W-:Y:S01]  /*18a0*/  LOP3.LUT R14, R3.reuse, 0xec, RZ, 0xfc, !PT ;  /* 0x000000ec030e7812 */ /* 0x040fe200078efcff */
[----:B------:R-:W-:Y:S01]  /*18b0*/  IMAD R73, R16, UR5, RZ ;  /* 0x0000000510497c24 */ /* 0x000fe2000f8e02ff */
[C---:B------:R-:W-:Y:S01]  /*18c0*/  LOP3.LUT R16, R3.reuse, 0xf4, RZ, 0xfc, !PT ;  /* 0x000000f403107812 */ /* 0x040fe200078efcff */
[----:B------:R-:W-:Y:S01]  /*18d0*/  IMAD R75, R18, UR5, RZ ;  /* 0x00000005124b7c24 */ /* 0x000fe2000f8e02ff */
[C---:B------:R-:W-:Y:S01]  /*18e0*/  LOP3.LUT R10, R3.reuse, 0xd8, RZ, 0xfc, !PT ;  /* 0x000000d8030a7812 */ /* 0x040fe200078efcff */
[----:B------:R-:W-:Y:S01]  /*18f0*/  IMAD R81, R20, UR5, RZ ;  /* 0x0000000514517c24 */ /* 0x000fe2000f8e02ff */
[----:B------:R-:W-:Y:S01]  /*1900*/  LOP3.LUT R12, R3, 0xe4, RZ, 0xfc, !PT ;  /* 0x000000e4030c7812 */ /* 0x000fe200078efcff */
[----:B------:R-:W-:Y:S01]  /*1910*/  IMAD R85, R22, UR5, RZ ;  /* 0x0000000516557c24 */ /* 0x000fe2000f8e02ff */
[----:B------:R-:W-:Y:S01]  /*1920*/  LEA.HI.X.SX32 R91, R6, UR13, 0x1, P0 ;  /* 0x0000000d065b7c11 */ /* 0x000fe200080f0eff */
[----:B------:R-:W-:Y:S01]  /*1930*/  IMAD R11, R11, UR5, RZ ;  /* 0x000000050b0b7c24 */ /* 0x000fe2000f8e02ff */
[----:B------:R-:W-:Y:S01]  /*1940*/  LOP3.LUT R7, R3, 0xcc, RZ, 0xfc, !PT ;  /* 0x000000cc03077812 */ /* 0x000fe200078efcff */
[----:B------:R-:W-:Y:S01]  /*1950*/  IMAD R19, R19, UR5, RZ ;  /* 0x0000000513137c24 */ /* 0x000fe2000f8e02ff */
[----:B------:R-:W-:Y:S01]  /*1960*/  LOP3.LUT R8, R3, 0xd0, RZ, 0xfc, !PT ;  /* 0x000000d003087812 */ /* 0x000fe200078efcff */
[----:B------:R-:W-:Y:S01]  /*1970*/  IMAD R21, R21, UR5, RZ ;  /* 0x0000000515157c24 */ /* 0x000fe2000f8e02ff */
[----:B------:R-:W-:Y:S01]  /*1980*/  LOP3.LUT R6, R3, 0xc8, RZ, 0xfc, !PT ;  /* 0x000000c803067812 */ /* 0x000fe200078efcff */
[----:B------:R-:W-:Y:S01]  /*1990*/  IMAD R23, R23, UR5, RZ ;  /* 0x0000000517177c24 */ /* 0x000fe2000f8e02ff */
[----:B------:R-:W-:Y:S01]  /*19a0*/  LEA.HI R18, R5, 0xfc, RZ, 0x1b ;  /* 0x000000fc05127811 */ /* 0x000fe200078fd8ff */
[----:B------:R-:W-:Y:S01]  /*19b0*/  IMAD R9, R9, UR5, RZ ;  /* 0x0000000509097c24 */ /* 0x000fe2000f8e02ff */
[----:B------:R-:W-:Y:S01]  /*19c0*/  LEA.HI R20, R5, 0xbc, RZ, 0x1b ;  /* 0x000000bc05147811 */ /* 0x000fe200078fd8ff */
[----:B------:R-:W-:Y:S01]  /*19d0*/  IMAD.WIDE R44, R17, 0x2, R56 ;  /* 0x00000002112c7825 */ /* 0x000fe200078e0238 */
[C---:B------:R-:W-:Y:S01]  /*19e0*/  LEA.HI R22, R5.reuse, 0x7c, RZ, 0x1b ;  /* 0x0000007c05167811 */ /* 0x040fe200078fd8ff */
[----:B------:R-:W1:Y:S01]  /*19f0*/  LDCU.64 UR4, c[0x0][0x388] ;  /* 0x00007100ff0477ac */ /* 0x000e620008000a00 */
[----:B------:R-:W-:Y:S01]  /*1a00*/  LEA.HI R24, R5, 0x3c, RZ, 0x1b ;  /* 0x0000003c05187811 */ /* 0x000fe200078fd8ff */
[----:B------:R-:W-:Y:S01]  /*1a10*/  IMAD.WIDE R76, R17, 0x2, R88 ;  /* 0x00000002114c7825 */ /* 0x000fe200078e0258 */
[----:B------:R-:W-:-:S02]  /*1a20*/  LOP3.LUT R17, R3, 0xf8, RZ, 0xfc, !PT ;  /* 0x000000f803117812 */ /* 0x000fc400078efcff */
[----:B------:R-:W-:Y:S01]  /*1a30*/  LOP3.LUT R2, R5, 0x40, RZ, 0xc0, !PT ;  /* 0x0000004005027812 */ /* 0x000fe200078ec0ff */
[----:B------:R-:W-:-:S03]  /*1a40*/  IMAD.WIDE R26, R59, 0x2, R56 ;  /* 0x000000023b1a7825 */ /* 0x000fc600078e0238 */
[----:B------:R-:W-:Y:S01]  /*1a50*/  SHF.R.U32.HI R214, RZ, 0x1, R2 ;  /* 0x00000001ffd67819 */ /* 0x000fe20000011602 */
[----:B------:R-:W-:-:S04]  /*1a60*/  IMAD.WIDE R28, R61, 0x2, R56 ;  /* 0x000000023d1c7825 */ /* 0x000fc800078e0238 */
        /* <DEDUP_REMOVED lines=8> */
[----:B------:R-:W-:Y:S01]  /*1af0*/  IMAD.WIDE R66, R13, 0x2, R88 ;  /* 0x000000020d427825 */ /* 0x000fe200078e0258 */
[----:B------:R-:W-:-:S03]  /*1b00*/  LOP3.LUT R13, R3, 0xe8, RZ, 0xfc, !PT ;  /* 0x000000e8030d7812 */ /* 0x000fc600078efcff */
[----:B------:R-:W-:Y:S01]  /*1b10*/  IMAD.WIDE R70, R15, 0x2, R88 ;  /* 0x000000020f467825 */ /* 0x000fe200078e0258 */
[----:B------:R-:W-:-:S03]  /*1b20*/  LOP3.LUT R15, R3, 0xf0, RZ, 0xfc, !PT ;  /* 0x000000f0030f7812 */ /* 0x000fc600078efcff */
        /* <DEDUP_REMOVED lines=8> */
[----:B------:R-:W-:-:S04]  /*1bb0*/  IMAD.WIDE R64, R65, 0x2, R88 ;  /* 0x0000000241407825 */ /* 0x000fc800078e0258 */
[----:B------:R-:W-:-:S04]  /*1bc0*/  IMAD.WIDE R68, R69, 0x2, R88 ;  /* 0x0000000245447825 */ /* 0x000fc800078e0258 */
[----:B------:R-:W-:-:S04]  /*1bd0*/  IMAD.WIDE R72, R73, 0x2, R88 ;  /* 0x0000000249487825 */ /* 0x000fc800078e0258 */
[----:B------:R-:W-:-:S04]  /*1be0*/  IMAD.WIDE R74, R75, 0x2, R88 ;  /* 0x000000024b4a7825 */ /* 0x000fc800078e0258 */
[----:B------:R-:W-:Y:S01]  /*1bf0*/  IMAD.WIDE R78, R19, 0x2, R88 ;  /* 0x00000002134e7825 */ /* 0x000fe200078e0258 */
[----:B------:R-:W-:-:S03]  /*1c00*/  LEA.HI R19, R5, 0xdc, RZ, 0x1b ;  /* 0x000000dc05137811 */ /* 0x000fc600078fd8ff */
        /* <DEDUP_REMOVED lines=8> */
[----:B------:R-:W-:-:S03]  /*1c90*/  LOP3.LUT R9, R3, 0xd4, RZ, 0xfc, !PT ;  /* 0x000000d403097812 */ /* 0x000fc600078efcff */
[-C--:B------:R-:W-:Y:S02]  /*1ca0*/  IMAD R94, R17, R92.reuse, RZ ;  /* 0x0000005c115e7224 */ /* 0x080fe400078e02ff */
[-C--:B------:R-:W-:Y:S02]  /*1cb0*/  IMAD R93, R16, R92.reuse, RZ ;  /* 0x0000005c105d7224 */ /* 0x080fe400078e02ff */
[-C--:B------:R-:W-:Y:S02]  /*1cc0*/  IMAD R95, R15, R92.reuse, RZ ;  /* 0x0000005c0f5f7224 */ /* 0x080fe400078e02ff */
[-C--:B------:R-:W-:Y:S02]  /*1cd0*/  IMAD R94, R14, R92.reuse, RZ ;  /* 0x0000005c0e5e7224 */ /* 0x080fe400078e02ff */
[-C--:B------:R-:W-:Y:S02]  /*1ce0*/  IMAD R93, R13, R92.reuse, RZ ;  /* 0x0000005c0d5d7224 */ /* 0x080fe400078e02ff */
[----:B------:R-:W-:-:S02]  /*1cf0*/  IMAD R95, R12, R92, RZ ;  /* 0x0000005c0c5f7224 */ /* 0x000fc400078e02ff */
        /* <DEDUP_REMOVED lines=53> */
[----:B01----:R-:W-:-:S07]  /*2050*/  IMAD R215, R212, R92, RZ ;  /* 0x0000005cd4d77224 */ /* 0x003fce00078e02ff */
.L_x_1:
[----:B------:R-:W0:Y:S01]  /*2060*/  LDC R92, c[0x0][0x3a8] ;  /* 0x0000ea00ff5c7b82 */ /* 0x000e220000000800 */
[----:B------:R-:W-:Y:S02]  /*2070*/  ISETP.GE.AND P1, PT, R3, UR8, PT ;  /* 0x0000000803007c0c */ /* 0x000fe4000bf26270 */
[----:B------:R-:W-:Y:S02]  /*2080*/  ISETP.GE.AND P3, PT, R211, UR8, PT ;  /* 0x00000008d3007c0c */ /* 0x000fe4000bf66270 */
[----:B------:R-:W-:Y:S02]  /*2090*/  PRMT R163, RZ, 0x7610, R163 ;  /* 0x00007610ffa37816 */ /* 0x000fe400000000a3 */
[----:B------:R-:W-:Y:S01]  /*20a0*/  ISETP.GE.AND P4, PT, R210, UR8, PT ;  /* 0x00000008d2007c0c */ /* 0x000fe2000bf86270 */
[----:B------:R-:W-:Y:S01]  /*20b0*/  IMAD.WIDE R96, R216, 0x2, R90 ;  /* 0x00000002d8607825 */ /* 0x000fe200078e025a */
[----:B------:R-:W-:Y:S01]  /*20c0*/  PRMT R192, RZ, 0x7610, R192 ;  /* 0x00007610ffc07816 */ /* 0x000fe200000000c0 */
[----:B------:R-:W1:Y:S01]  /*20d0*/  LDC R152, c[0x0][0x3a8] ;  /* 0x0000ea00ff987b82 */ /* 0x000e620000000800 */
[----:B------:R-:W-:Y:S01]  /*20e0*/  ISETP.GE.AND P6, PT, R209, UR8, PT ;  /* 0x00000008d1007c0c */ /* 0x000fe2000bfc6270 */
[----:B------:R-:W-:Y:S01]  /*20f0*/  IMAD.WIDE R100, R217, 0x2, R90 ;  /* 0x00000002d9647825 */ /* 0x000fe200078e025a */
[----:B------:R-:W-:-:S02]  /*2100*/  PRMT R99, RZ, 0x7610, R99 ;  /* 0x00007610ff637816 */ /* 0x000fc40000000063 */
[C---:B------:R-:W-:Y:S01]  /*2110*/  LEA.HI R94, R5.reuse, 0x1c, RZ, 0x1b ;  /* 0x0000001c055e7811 */ /* 0x040fe200078fd8ff */
[----:B------:R-:W2:Y:S01]  /*2120*/  @!P3 LDG.E.U16 R192, desc[UR10][R96.64] ;  /* 0x0000000a60c0b981 */ /* 0x000ea2000c1e1500 */
[----:B------:R-:W-:Y:S01]  /*2130*/  LEA.HI R95, R5, 0x3c, RZ, 0x1b ;  /* 0x0000003c055f7811 */ /* 0x000fe200078fd8ff */
[----:B------:R-:W-:Y:S01]  /*2140*/  IMAD.WIDE R102, R218, 0x2, R90 ;  /* 0x00000002da667825 */ /* 0x000fe200078e025a */
[----:B------:R-:W-:Y:S01]  /*2150*/  PRMT R191, RZ, 0x7610, R191 ;  /* 0x00007610ffbf7816 */ /* 0x000fe200000000bf */
[----:B------:R-:W3:Y:S01]  /*2160*/  @!P4 LDG.E.U16 R99, desc[UR10][R100.64] ;  /* 0x0000000a6463c981 */ /* 0x000ee2000c1e1500 */
[----:B------:R-:W-:Y:S01]  /*2170*/  PRMT R190, RZ, 0x7610, R190 ;  /* 0x00007610ffbe7816 */ /* 0x000fe200000000be */
[----:B------:R-:W-:Y:S01]  /*2180*/  IMAD.WIDE R104, R25, 0x2, R90 ;  /* 0x0000000219687825 */ /* 0x000fe200078e025a */
[----:B------:R-:W-:Y:S01]  /*2190*/  PRMT R189, RZ, 0x7610, R189 ;  /* 0x00007610ffbd7816 */ /* 0x000fe200000000bd */
[----:B------:R-:W4:Y:S02]  /*21a0*/  LDC R153, c[0x0][0x3a8] ;  /* 0x0000ea00ff997b82 */ /* 0x000f240000000800 */
[----:B0-----:R-:W-:Y:S01]  /*21b0*/  IMAD R92, R3, R92, RZ ;  /* 0x0000005c035c7224 */ /* 0x001fe200078e02ff */
[----:B------:R-:W-:Y:S01]  /*21c0*/  ISETP.GE.AND P3, PT, R207, UR8, PT ;  /* 0x00000008cf007c0c */ /* 0x000fe2000bf66270 */
[----:B------:R0:W5:Y:S01]  /*21d0*/  @!P6 LDG.E.U16 R191, desc[UR10][R102.64] ;  /* 0x0000000a66bfe981 */ /* 0x000162000c1e1500 */
[----:B------:R-:W-:Y:S01]  /*21e0*/  ISETP.GE.AND P0, PT, R94, UR8, PT ;  /* 0x000000085e007c0c */ /* 0x000fe2000bf06270 */
[--C-:B------:R-:W-:Y:S01]  /*21f0*/  IMAD.WIDE R92, R92, 0x2, R90.reuse ;  /* 0x000000025c5c7825 */ /* 0x100fe200078e025a */
[----:B------:R-:W-:Y:S01]  /*2200*/  ISETP.GE.AND P5, PT, R95, UR8, PT ;  /* 0x000000085f007c0c */ /* 0x000fe2000bfa6270 */
[----:B------:R-:W1:Y:S03]  /*2210*/  LDC R154, c[0x0][0x3a8] ;  /* 0x0000ea00ff9a7b82 */ /* 0x000e660000000800 */
[----:B------:R0:W2:Y:S01]  /*2220*/  @!P1 LDG.E.U16 R163, desc[UR10][R92.64] ;  /* 0x0000000a5ca39981 */ /* 0x0000a2000c1e1500 */
[----:B------:R-:W-:Y:S01]  /*2230*/  ISETP.GE.AND P1, PT, R212, UR8, PT ;  /* 0x00000008d4007c0c */ /* 0x000fe2000bf26270 */
[----:B------:R-:W-:Y:S01]  /*2240*/  IMAD.WIDE R94, R215, 0x2, R90 ;  /* 0x00000002d75e7825 */ /* 0x000fe200078e025a */
[----:B------:R-:W-:-:S02]  /*2250*/  ISETP.GE.AND P4, PT, R206, UR8, PT ;  /* 0x00000008ce007c0c */ /* 0x000fc4000bf86270 */
[----:B------:R-:W-:Y:S01]  /*2260*/  LEA.HI R98, R5, 0x5c, RZ, 0x1b ;  /* 0x0000005c05627811 */ /* 0x000fe200078fd8ff */
[----:B0-----:R-:W-:Y:S01]  /*2270*/  IMAD.WIDE R102, R220, 0x2, R90 ;  /* 0x00000002dc667825 */ /* 0x001fe200078e025a */
[----:B------:R-:W-:Y:S01]  /*2280*/  PRMT R101, RZ, 0x7610, R101 ;  /* 0x00007610ff657816 */ /* 0x000fe20000000065 */
[----:B------:R-:W0:Y:S02]  /*2290*/  LDC R155, c[0x0][0x3a8] ;  /* 0x0000ea00ff9b7b82 */ /* 0x000e240000000800 */
[----:B------:R-:W-:Y:S01]  /*22a0*/  IMAD.WIDE R106, R221, 0x2, R90 ;  /* 0x00000002dd6a7825 */ /* 0x000fe200078e025a */
[----:B------:R-:W-:Y:S01]  /*22b0*/  PRMT R93, RZ, 0x7610, R93 ;  /* 0x00007610ff5d7816 */ /* 0x000fe2000000005d */
[----:B------:R-:W2:Y:S01]  /*22c0*/  @!P3 LDG.E.U16 R190, desc[UR10][R102.64] ;  /* 0x0000000a66beb981 */ /* 0x000ea2000c1e1500 */
[----:B------:R-:W-:Y:S02]  /*22d0*/  ISETP.GE.AND P6, PT, R205, UR8, PT ;  /* 0x00000008cd007c0c */ /* 0x000fe4000bfc6270 */
[----:B------:R-:W-:Y:S01]  /*22e0*/  PRMT R96, RZ, 0x7610, R96 ;  /* 0x00007610ff607816 */ /* 0x000fe20000000060 */
[----:B------:R-:W2:Y:S01]  /*22f0*/  @!P0 LDG.E.U16 R101, desc[UR10][R104.64] ;  /* 0x0000000a68658981 */ /* 0x000ea2000c1e1500 */
[----:B------:R-:W-:Y:S01]  /*2300*/  ISETP.GE.AND P2, PT, R98, UR8, PT ;  /* 0x0000000862007c0c */ /* 0x000fe2000bf46270 */
[----:B------:R-:W-:Y:S01]  /*2310*/  IMAD.WIDE R138, R222, 0x2, R90 ;  /* 0x00000002de8a7825 */ /* 0x000fe200078e025a */
[----:B------:R-:W-:Y:S01]  /*2320*/  PRMT R188, RZ, 0x7610, R188 ;  /* 0x00007610ffbc7816 */ /* 0x000fe200000000bc */
[----:B------:R4:W2:Y:S01]  /*2330*/  @!P1 LDG.E.U16 R93, desc[UR10][R94.64] ;  /* 0x0000000a5e5d9981 */ /* 0x0008a2000c1e1500 */
[----:B------:R-:W-:Y:S01]  /*2340*/  ISETP.GE.AND P1, PT, R208, UR8, PT ;  /* 0x00000008d0007c0c */ /* 0x000fe2000bf26270 */
[----:B------:R-:W0:Y:S01]  /*2350*/  LDC R156, c[0x0][0x3a8] ;  /* 0x0000ea00ff9c7b82 */ /* 0x000e220000000800 */
[----:B------:R-:W-:Y:S01]  /*2360*/  ISETP.GE.AND P3, PT, R203, UR8, PT ;  /* 0x00000008cb007c0c */ /* 0x000fe2000bf66270 */
[----:B------:R-:W2:Y:S01]  /*2370*/  @!P4 LDG.E.U16 R189, desc[UR10][R106.64] ;  /* 0x0000000a6abdc981 */ /* 0x000ea2000c1e1500 */
[----:B------:R-:W-:-:S02]  /*2380*/  ISETP.GE.AND P0, PT, R204, UR8, PT ;  /* 0x00000008cc007c0c */ /* 0x000fc4000bf06270 */
[----:B------:R-:W-:Y:S01]  /*2390*/  ISETP.GE.AND P4, PT, R202, UR8, PT ;  /* 0x00000008ca007c0c */ /* 0x000fe2000bf86270 */
[----:B----4-:R-:W-:Y:S01]  /*23a0*/  IMAD.WIDE R94, R219, 0x2, R90 ;  /* 0x00000002db5e7825 */ /* 0x010fe200078e025a */
[----:B------:R-:W-:Y:S02]  /*23b0*/  PRMT R98, RZ, 0x7610, R98 ;  /* 0x00007610ff627816 */ /* 0x000fe40000000062 */
[----:B------:R-:W-:Y:S01]  /*23c0*/  PRMT R92, RZ, 0x7610, R92 ;  /* 0x00007610ff5c7816 */ /* 0x000fe2000000005c */
[----:B------:R-:W-:Y:S02]  /*23d0*/  IMAD.WIDE R102, R224, 0x2, R90 ;  /* 0x00000002e0667825 */ /* 0x000fe400078e025a */
[----:B------:R4:W2:Y:S01]  /*23e0*/  @!P1 LDG.E.U16 R96, desc[UR10][R94.64] ;  /* 0x0000000a5e609981 */ /* 0x0008a2000c1e1500 */
[----:B------:R-:W-:Y:S01]  /*23f0*/  PRMT R187, RZ, 0x7610, R187 ;  /* 0x00007610ffbb7816 */ /* 0x000fe200000000bb */
[----:B------:R-:W-:Y:S02]  /*2400*/  IMAD.WIDE R104, R225, 0x2, R90 ;  /* 0x00000002e1687825 */ /* 0x000fe400078e025a */
[----:B------:R-:W2:Y:S01]  /*2410*/  @!P6 LDG.E.U16 R98, desc[UR10][R138.64] ;  /* 0x0000000a8a62e981 */ /* 0x000ea2000c1e1500 */
[----:B------:R-:W-:-:S03]  /*2420*/  ISETP.GE.AND P6, PT, R201, UR8, PT ;  /* 0x00000008c9007c0c */ /* 0x000fc6000bfc6270 */
[----:B------:R-:W2:Y:S01]  /*2430*/  @!P3 LDG.E.U16 R92, desc[UR10][R102.64] ;  /* 0x0000000a665cb981 */ /* 0x000ea2000c1e1500 */
[----:B----4-:R-:W-:Y:S01]  /*2440*/  IMAD.WIDE R94, R223, 0x2, R90 ;  /* 0x00000002df5e7825 */ /* 0x010fe200078e025a */
[----:B------:R-:W-:Y:S02]  /*2450*/  ISETP.GE.AND P3, PT, R198, UR8, PT ;  /* 0x00000008c6007c0c */ /* 0x000fe4000bf66270 */
[----:B------:R4:W2:Y:S04]  /*2460*/  @!P4 LDG.E.U16 R187, desc[UR10][R104.64] ;  /* 0x0000000a68bbc981 */ /* 0x0008a8000c1e1500 */
[----:B------:R1:W2:Y:S01]  /*2470*/  @!P0 LDG.E.U16 R188, desc[UR10][R94.64] ;  /* 0x0000000a5ebc8981 */ /* 0x0002a2000c1e1500 */
[----:B------:R-:W-:Y:S01]  /*2480*/  PRMT R100, RZ, 0x7610, R100 ;  /* 0x00007610ff647816 */ /* 0x000fe20000000064 */
[----:B----4-:R-:W-:Y:S01]  /*2490*/  IMAD.WIDE R104, R24, 0x2, R90 ;  /* 0x0000000218687825 */ /* 0x010fe200078e025a */
[----:B-1----:R-:W-:-:S03]  /*24a0*/  PRMT R94, RZ, 0x7610, R94 ;  /* 0x00007610ff5e7816 */ /* 0x002fc6000000005e */
[----:B------:R-:W-:Y:S01]  /*24b0*/  IMAD.WIDE R106, R226, 0x2, R90 ;  /* 0x00000002e26a7825 */ /* 0x000fe200078e025a */
[----:B------:R-:W-:Y:S02]  /*24c0*/  PRMT R95, RZ, 0x7610, R95 ;  /* 0x00007610ff5f7816 */ /* 0x000fe4000000005f */
[----:B------:R-:W-:Y:S01]  /*24d0*/  ISETP.GE.AND P1, PT, R200, UR8, PT ;  /* 0x00000008c8007c0c */ /* 0x000fe2000bf26270 */
[----:B------:R1:W4:Y:S01]  /*24e0*/  @!P5 LDG.E.U16 R94, desc[UR10][R104.64] ;  /* 0x0000000a685ed981 */ /* 0x000322000c1e1500 */
[----:B------:R-:W-:-:S03]  /*24f0*/  ISETP.GE.AND P4, PT, R197, UR8, PT ;  /* 0x00000008c5007c0c */ /* 0x000fc6000bf86270 */
[----:B------:R0:W2:Y:S01]  /*2500*/  @!P6 LDG.E.U16 R100, desc[UR10][R106.64] ;  /* 0x0000000a6a64e981 */ /* 0x0000a2000c1e1500 */
[----:B-1----:R-:W-:Y:S01]  /*2510*/  IMAD.WIDE R104, R229, 0x2, R90 ;  /* 0x00000002e5687825 */ /* 0x002fe200078e025a */
[----:B------:R-:W-:Y:S02]  /*2520*/  ISETP.GE.AND P6, PT, R199, UR8, PT ;  /* 0x00000008c7007c0c */ /* 0x000fe4000bfc6270 */
[----:B------:R-:W-:Y:S02]  /*2530*/  PRMT R186, RZ, 0x7610, R186 ;  /* 0x00007610ffba7816 */ /* 0x000fe400000000ba */
[----:B------:R1:W2:Y:S01]  /*2540*/  @!P3 LDG.E.U16 R95, desc[UR10][R104.64] ;  /* 0x0000000a685fb981 */ /* 0x0002a2000c1e1500 */
[----:B------:R-:W-:Y:S01]  /*2550*/  ISETP.GE.AND P3, PT, R195, UR8, PT ;  /* 0x00000008c3007c0c */ /* 0x000fe2000bf66270 */
[----:B------:R-:W-:Y:S01]  /*2560*/  IMAD.WIDE R102, R227, 0x2, R90 ;  /* 0x00000002e3667825 */ /* 0x000fe200078e025a */
[----:B------:R-:W-:Y:S02]  /*2570*/  PRMT R185, RZ, 0x7610, R185 ;  /* 0x00007610ffb97816 */ /* 0x000fe400000000b9 */
[----:B------:R-:W-:Y:S01]  /*2580*/  PRMT R184, RZ, 0x7610, R184 ;  /* 0x00007610ffb87816 */ /* 0x000fe200000000b8 */
[----:B0-----:R-:W-:Y:S01]  /*2590*/  IMAD.WIDE R106, R230, 0x2, R90 ;  /* 0x00000002e66a7825 */ /* 0x001fe200078e025a */
[----:B------:R0:W2:Y:S01]  /*25a0*/  @!P1 LDG.E.U16 R186, desc[UR10][R102.64] ;  /* 0x0000000a66ba9981 */ /* 0x0000a2000c1e1500 */
[----:B------:R-:W-:-:S02]  /*25b0*/  PRMT R183, RZ, 0x7610, R183 ;  /* 0x00007610ffb77816 */ /* 0x000fc400000000b7 */
[--C-:B-1----:R-:W-:Y:S01]  /*25c0*/  IMAD.WIDE R104, R232, 0x2, R90.reuse ;  /* 0x00000002e8687825 */ /* 0x102fe200078e025a */
[----:B------:R-:W-:Y:S01]  /*25d0*/  LEA.HI R97, R5, 0x7c, RZ, 0x1b ;  /* 0x0000007c05617811 */ /* 0x000fe200078fd8ff */
[----:B------:R1:W2:Y:S02]  /*25e0*/  @!P4 LDG.E.U16 R184, desc[UR10][R106.64] ;  /* 0x0000000a6ab8c981 */ /* 0x0002a4000c1e1500 */
[----:B0-----:R-:W-:Y:S02]  /*25f0*/  IMAD.WIDE R102, R228, 0x2, R90 ;  /* 0x00000002e4667825 */ /* 0x001fe400078e025a */
[----:B------:R-:W2:Y:S01]  /*2600*/  @!P3 LDG.E.U16 R183, desc[UR10][R104.64] ;  /* 0x0000000a68b7b981 */ /* 0x000ea2000c1e1500 */
[----:B------:R-:W-:Y:S02]  /*2610*/  ISETP.GE.AND P4, PT, R194, UR8, PT ;  /* 0x00000008c2007c0c */ /* 0x000fe4000bf86270 */
[----:B------:R-:W-:Y:S01]  /*2620*/  ISETP.GE.AND P3, PT, R137, UR8, PT ;  /* 0x0000000889007c0c */ /* 0x000fe2000bf66270 */
[----:B------:R0:W2:Y:S01]  /*2630*/  @!P6 LDG.E.U16 R185, desc[UR10][R102.64] ;  /* 0x0000000a66b9e981 */ /* 0x0000a2000c1e1500 */
[----:B------:R-:W-:-:S02]  /*2640*/  ISETP.GE.AND P6, PT, R196, UR8, PT ;  /* 0x00000008c4007c0c */ /* 0x000fc4000bfc6270 */
[----:B------:R-:W-:Y:S02]  /*2650*/  ISETP.GE.AND P0, PT, R97, UR8, PT ;  /* 0x0000000861007c0c */ /* 0x000fe4000bf06270 */
[----:B------:R-:W-:Y:S01]  /*2660*/  LEA.HI R97, R5, 0x9c, RZ, 0x1b ;  /* 0x0000009c05617811 */ /* 0x000fe200078fd8ff */
[----:B-1----:R-:W-:Y:S01]  /*2670*/  IMAD.WIDE R106, R233, 0x2, R90 ;  /* 0x00000002e96a7825 */ /* 0x002fe200078e025a */
[----:B------:R-:W-:Y:S02]  /*2680*/  PRMT R150, RZ, 0x7610, R150 ;  /* 0x00007610ff967816 */ /* 0x000fe40000000096 */
[----:B------:R-:W-:Y:S01]  /*2690*/  ISETP.GE.AND P1, PT, R97, UR8, PT ;  /* 0x0000000861007c0c */ /* 0x000fe2000bf26270 */
[----:B0-----:R-:W-:Y:S01]  /*26a0*/  IMAD.WIDE R102, R231, 0x2, R90 ;  /* 0x00000002e7667825 */ /* 0x001fe200078e025a */
[----:B------:R-:W-:Y:S02]  /*26b0*/  PRMT R97, RZ, 0x7610, R97 ;  /* 0x00007610ff617816 */ /* 0x000fe40000000061 */
[----:B------:R-:W-:Y:S01]  /*26c0*/  PRMT R181, RZ, 0x7610, R181 ;  /* 0x00007610ffb57816 */ /* 0x000fe200000000b5 */
[----:B------:R-:W-:Y:S01]  /*26d0*/  IMAD.WIDE R104, R235, 0x2, R90 ;  /* 0x00000002eb687825 */ /* 0x000fe200078e025a */
[----:B------:R-:W-:Y:S01]  /*26e0*/  ISETP.GE.AND P5, PT, R193, UR8, PT ;  /* 0x00000008c1007c0c */ /* 0x000fe2000bfa6270 */
[----:B------:R0:W2:Y:S01]  /*26f0*/  @!P4 LDG.E.U16 R150, desc[UR10][R106.64] ;  /* 0x0000000a6a96c981 */ /* 0x0000a2000c1e1500 */
[----:B------:R-:W-:-:S02]  /*2700*/  PRMT R149, RZ, 0x7610, R149 ;  /* 0x00007610ff957816 */ /* 0x000fc40000000095 */
[----:B------:R-:W-:Y:S01]  /*2710*/  ISETP.GE.AND P4, PT, R135, UR8, PT ;  /* 0x0000000887007c0c */ /* 0x000fe2000bf86270 */
[----:B------:R1:W2:Y:S01]  /*2720*/  @!P6 LDG.E.U16 R97, desc[UR10][R102.64] ;  /* 0x0000000a6661e981 */ /* 0x0002a2000c1e1500 */
[----:B------:R-:W-:-:S03]  /*2730*/  PRMT R182, RZ, 0x7610, R182 ;  /* 0x00007610ffb67816 */ /* 0x000fc600000000b6 */
[----:B------:R1:W2:Y:S01]  /*2740*/  @!P3 LDG.E.U16 R181, desc[UR10][R104.64] ;  /* 0x0000000a68b5b981 */ /* 0x0002a2000c1e1500 */
[----:B------:R-:W-:Y:S01]  /*2750*/  ISETP.GE.AND P3, PT, R133, UR8, PT ;  /* 0x0000000885007c0c */ /* 0x000fe2000bf66270 */
[----:B0-----:R-:W-:-:S04]  /*2760*/  IMAD.WIDE R106, R234, 0x2, R90 ;  /* 0x00000002ea6a7825 */ /* 0x001fc800078e025a */
[----:B-1----:R-:W-:Y:S01]  /*2770*/  IMAD.WIDE R102, R23, 0x2, R90 ;  /* 0x0000000217667825 */ /* 0x002fe200078e025a */
[----:B------:R0:W2:Y:S01]  /*2780*/  @!P5 LDG.E.U16 R182, desc[UR10][R106.64] ;  /* 0x0000000a6ab6d981 */ /* 0x0000a2000c1e1500 */
[----:B------:R-:W-:-:S03]  /*2790*/  PRMT R148, RZ, 0x7610, R148 ;  /* 0x00007610ff947816 */ /* 0x000fc60000000094 */
[----:B------:R1:W2:Y:S01]  /*27a0*/  @!P2 LDG.E.U16 R149, desc[UR10][R102.64] ;  /* 0x0000000a6695a981 */ /* 0x0002a2000c1e1500 */
[----:B------:R-:W-:Y:S01]  /*27b0*/  ISETP.GE.AND P2, PT, R134, UR8, PT ;  /* 0x0000000886007c0c */ /* 0x000fe2000bf46270 */
[----:B------:R-:W-:Y:S01]  /*27c0*/  IMAD.WIDE R104, R238, 0x2, R90 ;  /* 0x00000002ee687825 */ /* 0x000fe200078e025a */
[----:B------:R-:W-:Y:S02]  /*27d0*/  PRMT R147, RZ, 0x7610, R147 ;  /* 0x00007610ff937816 */ /* 0x000fe40000000093 */
[----:B------:R-:W-:Y:S01]  /*27e0*/  ISETP.GE.AND P5, PT, R132, UR8, PT ;  /* 0x0000000884007c0c */ /* 0x000fe2000bfa6270 */
[----:B0-----:R-:W-:Y:S01]  /*27f0*/  IMAD.WIDE R106, R236, 0x2, R90 ;  /* 0x00000002ec6a7825 */ /* 0x001fe200078e025a */
[----:B------:R-:W-:Y:S02]  /*2800*/  PRMT R180, RZ, 0x7610, R180 ;  /* 0x00007610ffb47816 */ /* 0x000fe400000000b4 */
[----:B------:R0:W2:Y:S01]  /*2810*/  @!P3 LDG.E.U16 R147, desc[UR10][R104.64] ;  /* 0x0000000a6893b981 */ /* 0x0000a2000c1e1500 */
[----:B-1----:R-:W-:Y:S01]  /*2820*/  IMAD.WIDE R102, R237, 0x2, R90 ;  /* 0x00000002ed667825 */ /* 0x002fe200078e025a */
[----:B------:R-:W-:-:S02]  /*2830*/  ISETP.GE.AND P3, PT, R129, UR8, PT ;  /* 0x0000000881007c0c */ /* 0x000fc4000bf66270 */
[----:B------:R1:W2:Y:S01]  /*2840*/  @!P4 LDG.E.U16 R148, desc[UR10][R106.64] ;  /* 0x0000000a6a94c981 */ /* 0x0002a2000c1e1500 */
[----:B------:R-:W-:Y:S02]  /*2850*/  ISETP.GE.AND P4, PT, R131, UR8, PT ;  /* 0x0000000883007c0c */ /* 0x000fe4000bf86270 */
[----:B------:R-:W-:Y:S01]  /*2860*/  PRMT R179, RZ, 0x7610, R179 ;  /* 0x00007610ffb37816 */ /* 0x000fe200000000b3 */
[----:B------:R1:W2:Y:S01]  /*2870*/  @!P2 LDG.E.U16 R180, desc[UR10][R102.64] ;  /* 0x0000000a66b4a981 */ /* 0x0002a2000c1e1500 */
[----:B------:R-:W-:Y:S01]  /*2880*/  PRMT R145, RZ, 0x7610, R145 ;  /* 0x00007610ff917816 */ /* 0x000fe20000000091 */
[----:B0-----:R-:W-:-:S04]  /*2890*/  IMAD.WIDE R104, R22, 0x2, R90 ;  /* 0x0000000216687825 */ /* 0x001fc800078e025a */
[----:B-1----:R-:W-:Y:S01]  /*28a0*/  IMAD.WIDE R106, R239, 0x2, R90 ;  /* 0x00000002ef6a7825 */ /* 0x002fe200078e025a */
[----:B------:R-:W-:Y:S01]  /*28b0*/  ISETP.GE.AND P2, PT, R130, UR8, PT ;  /* 0x0000000882007c0c */ /* 0x000fe2000bf46270 */
[----:B------:R-:W2:Y:S01]  /*28c0*/  @!P0 LDG.E.U16 R145, desc[UR10][R104.64] ;  /* 0x0000000a68918981 */ /* 0x000ea2000c1e1500 */
[----:B------:R-:W-:Y:S01]  /*28d0*/  PRMT R146, RZ, 0x7610, R146 ;  /* 0x00007610ff927816 */ /* 0x000fe20000000092 */
[----:B------:R-:W-:Y:S01]  /*28e0*/  IMAD.WIDE R138, R240, 0x2, R90 ;  /* 0x00000002f08a7825 */ /* 0x000fe200078e025a */
[----:B------:R-:W-:Y:S01]  /*28f0*/  PRMT R177, RZ, 0x7610, R177 ;  /* 0x00007610ffb17816 */ /* 0x000fe200000000b1 */
[----:B------:R0:W2:Y:S01]  /*2900*/  @!P5 LDG.E.U16 R179, desc[UR10][R106.64] ;  /* 0x0000000a6ab3d981 */ /* 0x0000a2000c1e1500 */
[----:B------:R-:W-:Y:S01]  /*2910*/  ISETP.GE.AND P0, PT, R127, UR8, PT ;  /* 0x000000087f007c0c */ /* 0x000fe2000bf06270 */
[----:B------:R-:W-:Y:S01]  /*2920*/  IMAD.WIDE R102, R241, 0x2, R90 ;  /* 0x00000002f1667825 */ /* 0x000fe200078e025a */
[----:B------:R-:W-:Y:S01]  /*2930*/  PRMT R178, RZ, 0x7610, R178 ;  /* 0x00007610ffb27816 */ /* 0x000fe200000000b2 */
[----:B------:R1:W2:Y:S02]  /*2940*/  @!P4 LDG.E.U16 R146, desc[UR10][R138.64] ;  /* 0x0000000a8a92c981 */ /* 0x0002a4000c1e1500 */
[----:B0-----:R-:W-:Y:S01]  /*2950*/  IMAD.WIDE R106, R242, 0x2, R90 ;  /* 0x00000002f26a7825 */ /* 0x001fe200078e025a */
[----:B------:R-:W-:-:S02]  /*2960*/  ISETP.GE.AND P4, PT, R128, UR8, PT ;  /* 0x0000000880007c0c */ /* 0x000fc4000bf86270 */
[----:B------:R0:W2:Y:S04]  /*2970*/  @!P2 LDG.E.U16 R178, desc[UR10][R102.64] ;  /* 0x0000000a66b2a981 */ /* 0x0000a8000c1e1500 */
[----:B------:R-:W2:Y:S01]  /*2980*/  @!P3 LDG.E.U16 R177, desc[UR10][R106.64] ;  /* 0x0000000a6ab1b981 */ /* 0x000ea2000c1e1500 */
[----:B------:R-:W-:Y:S01]  /*2990*/  ISETP.GE.AND P3, PT, R126, UR8, PT ;  /* 0x000000087e007c0c */ /* 0x000fe2000bf66270 */
[----:B------:R-:W-:Y:S01]  /*29a0*/  IMAD.WIDE R104, R244, 0x2, R90 ;  /* 0x00000002f4687825 */ /* 0x000fe200078e025a */
[----:B------:R-:W-:Y:S02]  /*29b0*/  PRMT R176, RZ, 0x7610, R176 ;  /* 0x00007610ffb07816 */ /* 0x000fe400000000b0 */
[----:B------:R-:W-:Y:S01]  /*29c0*/  ISETP.GE.AND P2, PT, R123, UR8, PT ;  /* 0x000000087b007c0c */ /* 0x000fe2000bf46270 */
[----:B-1----:R-:W-:Y:S01]  /*29d0*/  IMAD.WIDE R138, R243, 0x2, R90 ;  /* 0x00000002f38a7825 */ /* 0x002fe200078e025a */
[----:B------:R-:W-:-:S02]  /*29e0*/  PRMT R144, RZ, 0x7610, R144 ;  /* 0x00007610ff907816 */ /* 0x000fc40000000090 */
[----:B------:R-:W-:Y:S01]  /*29f0*/  ISETP.GE.AND P5, PT, R124, UR8, PT ;  /* 0x000000087c007c0c */ /* 0x000fe2000bfa6270 */
[----:B0-----:R-:W-:Y:S01]  /*2a00*/  IMAD.WIDE R102, R245, 0x2, R90 ;  /* 0x00000002f5667825 */ /* 0x001fe200078e025a */
[----:B------:R-:W-:Y:S01]  /*2a10*/  PRMT R143, RZ, 0x7610, R143 ;  /* 0x00007610ff8f7816 */ /* 0x000fe2000000008f */
[----:B------:R0:W2:Y:S01]  /*2a20*/  @!P0 LDG.E.U16 R176, desc[UR10][R104.64] ;  /* 0x0000000a68b08981 */ /* 0x0000a2000c1e1500 */
[----:B------:R-:W-:Y:S02]  /*2a30*/  ISETP.GE.AND P0, PT, R122, UR8, PT ;  /* 0x000000087a007c0c */ /* 0x000fe4000bf06270 */
[----:B------:R-:W-:Y:S01]  /*2a40*/  PRMT R174, RZ, 0x7610, R174 ;  /* 0x00007610ffae7816 */ /* 0x000fe200000000ae */
[----:B------:R-:W2:Y:S01]  /*2a50*/  @!P4 LDG.E.U16 R144, desc[UR10][R138.64] ;  /* 0x0000000a8a90c981 */ /* 0x000ea2000c1e1500 */
[----:B------:R-:W-:Y:S02]  /*2a60*/  ISETP.GE.AND P4, PT, R125, UR8, PT ;  /* 0x000000087d007c0c */ /* 0x000fe4000bf86270 */
[----:B------:R-:W-:Y:S01]  /*2a70*/  PRMT R142, RZ, 0x7610, R142 ;  /* 0x00007610ff8e7816 */ /* 0x000fe2000000008e */
[----:B------:R1:W2:Y:S01]  /*2a80*/  @!P3 LDG.E.U16 R143, desc[UR10][R102.64] ;  /* 0x0000000a668fb981 */ /* 0x0002a2000c1e1500 */
[----:B0-----:R-:W-:Y:S01]  /*2a90*/  IMAD.WIDE R104, R247, 0x2, R90 ;  /* 0x00000002f7687825 */ /* 0x001fe200078e025a */
[----:B------:R-:W-:-:S03]  /*2aa0*/  PRMT R173, RZ, 0x7610, R173 ;  /* 0x00007610ffad7816 */ /* 0x000fc600000000ad */
[----:B-1----:R-:W-:Y:S01]  /*2ab0*/  IMAD.WIDE R102, R248, 0x2, R90 ;  /* 0x00000002f8667825 */ /* 0x002fe200078e025a */
[----:B------:R0:W2:Y:S01]  /*2ac0*/  @!P5 LDG.E.U16 R142, desc[UR10][R104.64] ;  /* 0x0000000a688ed981 */ /* 0x0000a2000c1e1500 */
[----:B------:R-:W-:Y:S02]  /*2ad0*/  PRMT R141, RZ, 0x7610, R141 ;  /* 0x00007610ff8d7816 */ /* 0x000fe4000000008d */
[----:B------:R-:W-:Y:S01]  /*2ae0*/  ISETP.GE.AND P3, PT, R119, UR8, PT ;  /* 0x0000000877007c0c */ /* 0x000fe2000bf66270 */
[----:B------:R1:W2:Y:S01]  /*2af0*/  @!P2 LDG.E.U16 R174, desc[UR10][R102.64] ;  /* 0x0000000a66aea981 */ /* 0x0002a2000c1e1500 */
[----:B------:R-:W-:Y:S01]  /*2b00*/  PRMT R175, RZ, 0x7610, R175 ;  /* 0x00007610ffaf7816 */ /* 0x000fe200000000af */
[----:B------:R-:W-:Y:S01]  /*2b10*/  IMAD.WIDE R106, R246, 0x2, R90 ;  /* 0x00000002f66a7825 */ /* 0x000fe200078e025a */
[----:B------:R-:W-:-:S03]  /*2b20*/  ISETP.GE.AND P2, PT, R121, UR8, PT ;  /* 0x0000000879007c0c */ /* 0x000fc6000bf46270 */
[--C-:B0-----:R-:W-:Y:S01]  /*2b30*/  IMAD.WIDE R104, R21, 0x2, R90.reuse ;  /* 0x0000000215687825 */ /* 0x101fe200078e025a */
[----:B------:R0:W2:Y:S03]  /*2b40*/  @!P4 LDG.E.U16 R175, desc[UR10][R106.64] ;  /* 0x0000000a6aafc981 */ /* 0x0000a6000c1e1500 */
[----:B-1----:R-:W-:Y:S01]  /*2b50*/  IMAD.WIDE R102, R249, 0x2, R90 ;  /* 0x00000002f9667825 */ /* 0x002fe200078e025a */
[----:B------:R1:W2:Y:S01]  /*2b60*/  @!P1 LDG.E.U16 R141, desc[UR10][R104.64] ;  /* 0x0000000a688d9981 */ /* 0x0002a2000c1e1500 */
[----:B------:R-:W-:-:S03]  /*2b70*/  PRMT R172, RZ, 0x7610, R172 ;  /* 0x00007610ffac7816 */ /* 0x000fc600000000ac */
[----:B------:R-:W2:Y:S01]  /*2b80*/  @!P0 LDG.E.U16 R173, desc[UR10][R102.64] ;  /* 0x0000000a66ad8981 */ /* 0x000ea2000c1e1500 */
[----:B------:R-:W-:Y:S01]  /*2b90*/  ISETP.GE.AND P0, PT, R116, UR8, PT ;  /* 0x0000000874007c0c */ /* 0x000fe2000bf06270 */
[----:B0-----:R-:W-:Y:S01]  /*2ba0*/  IMAD.WIDE R106, R251, 0x2, R90 ;  /* 0x00000002fb6a7825 */ /* 0x001fe200078e025a */
[----:B------:R-:W-:Y:S02]  /*2bb0*/  ISETP.GE.AND P1, PT, R117, UR8, PT ;  /* 0x0000000875007c0c */ /* 0x000fe4000bf26270 */
[----:B------:R-:W-:Y:S01]  /*2bc0*/  PRMT R140, RZ, 0x7610, R140 ;  /* 0x00007610ff8c7816 */ /* 0x000fe2000000008c */
[----:B-1----:R-:W-:Y:S01]  /*2bd0*/  IMAD.WIDE R104, R250, 0x2, R90 ;  /* 0x00000002fa687825 */ /* 0x002fe200078e025a */
[----:B------:R-:W-:Y:S01]  /*2be0*/  LEA.HI R120, R5, 0xbc, RZ, 0x1b ;  /* 0x000000bc05787811 */ /* 0x000fe200078fd8ff */
[----:B------:R0:W2:Y:S02]  /*2bf0*/  @!P3 LDG.E.U16 R172, desc[UR10][R106.64] ;  /* 0x0000000a6aacb981 */ /* 0x0000a4000c1e1500 */
[----:B------:R-:W-:-:S02]  /*2c00*/  IMAD R152, R116, R152, RZ ;  /* 0x0000009874987224 */ /* 0x000fc400078e02ff */
[----:B------:R-:W-:Y:S01]  /*2c10*/  IMAD R153, R117, R153, RZ ;  /* 0x0000009975997224 */ /* 0x000fe200078e02ff */
[----:B------:R-:W-:Y:S01]  /*2c20*/  ISETP.GE.AND P6, PT, R120, UR8, PT ;  /* 0x0000000878007c0c */ /* 0x000fe2000bfc6270 */
[----:B------:R1:W2:Y:S01]  /*2c30*/  @!P2 LDG.E.U16 R140, desc[UR10][R104.64] ;  /* 0x0000000a688ca981 */ /* 0x0002a2000c1e1500 */
[----:B------:R-:W-:Y:S02]  /*2c40*/  PRMT R136, RZ, 0x7610, R136 ;  /* 0x00007610ff887816 */ /* 0x000fe40000000088 */
[----:B------:R-:W-:Y:S01]  /*2c50*/  PRMT R171, RZ, 0x7610, R171 ;  /* 0x00007610ffab7816 */ /* 0x000fe200000000ab */
[--C-:B0-----:R-:W-:Y:S01]  /*2c60*/  IMAD.WIDE R106, R152, 0x2, R90.reuse ;  /* 0x00000002986a7825 */ /* 0x101fe200078e025a */
[----:B------:R-:W0:Y:S04]  /*2c70*/  LDC R120, c[0x0][0x3a8] ;  /* 0x0000ea00ff787b82 */ /* 0x000e280000000800 */
[----:B------:R3:W2:Y:S01]  /*2c80*/  @!P0 LDG.E.U16 R136, desc[UR10][R106.64] ;  /* 0x0000000a6a888981 */ /* 0x0006a2000c1e1500 */
[----:B-1----:R-:W-:-:S03]  /*2c90*/  IMAD.WIDE R104, R153, 0x2, R90 ;  /* 0x0000000299687825 */ /* 0x002fc600078e025a */
[----:B------:R-:W1:Y:S02]  /*2ca0*/  LDC R153, c[0x0][0x3a8] ;  /* 0x0000ea00ff997b82 */ /* 0x000e640000000800 */
[----:B------:R3:W2:Y:S01]  /*2cb0*/  @!P1 LDG.E.U16 R171, desc[UR10][R104.64] ;  /* 0x0000000a68ab9981 */ /* 0x0006a2000c1e1500 */
[----:B------:R-:W-:Y:S01]  /*2cc0*/  IMAD R154, R6, R154, RZ ;  /* 0x0000009a069a7224 */ /* 0x000fe200078e02ff */
[----:B---3--:R-:W-:-:S04]  /*2cd0*/  PRMT R107, RZ, 0x7610, R107 ;  /* 0x00007610ff6b7816 */ /* 0x008fc8000000006b */
[----:B------:R-:W3:Y:S01]  /*2ce0*/  LDC R152, c[0x0][0x3a8] ;  /* 0x0000ea00ff987b82 */ /* 0x000ee20000000800 */
[----:B------:R-:W-:-:S05]  /*2cf0*/  IMAD.WIDE R104, R20, 0x2, R90 ;  /* 0x0000000214687825 */ /* 0x000fca00078e025a */
[----:B------:R5:W2:Y:S01]  /*2d00*/  @!P6 LDG.E.U16 R107, desc[UR10][R104.64] ;  /* 0x0000000a686be981 */ /* 0x000aa2000c1e1500 */
[----:B------:R-:W-:Y:S01]  /*2d10*/  ISETP.GE.AND P4, PT, R118, UR8, PT ;  /* 0x0000000876007c0c */ /* 0x000fe2000bf86270 */
[--C-:B-----5:R-:W-:Y:S02]  /*2d20*/  IMAD.WIDE R104, R154, 0x2, R90.reuse ;  /* 0x000000029a687825 */ /* 0x120fe400078e025a */
[----:B------:R-:W5:Y:S01]  /*2d30*/  LDC R154, c[0x0][0x3a8] ;  /* 0x0000ea00ff9a7b82 */ /* 0x000f620000000800 */
[C---:B------:R-:W-:Y:S01]  /*2d40*/  ISETP.GE.AND P2, PT, R115.reuse, UR8, PT ;  /* 0x0000000873007c0c */ /* 0x040fe2000bf46270 */
[----:B------:R-:W-:Y:S01]  /*2d50*/  IMAD.WIDE R102, R252, 0x2, R90 ;  /* 0x00000002fc667825 */ /* 0x000fe200078e025a */
[----:B------:R-:W-:Y:S02]  /*2d60*/  PRMT R139, RZ, 0x7610, R139 ;  /* 0x00007610ff8b7816 */ /* 0x000fe4000000008b */
[C---:B------:R-:W-:Y:S01]  /*2d70*/  ISETP.GE.AND P1, PT, R114.reuse, UR8, PT ;  /* 0x0000000872007c0c */ /* 0x040fe2000bf26270 */
[----:B-1----:R-:W-:Y:S01]  /*2d80*/  IMAD R153, R115, R153, RZ ;  /* 0x0000009973997224 */ /* 0x002fe200078e02ff */
[----:B------:R-:W-:Y:S01]  /*2d90*/  ISETP.GE.AND P0, PT, R113, UR8, PT ;  /* 0x0000000871007c0c */ /* 0x000fe2000bf06270 */
[----:B---3--:R-:W-:-:S02]  /*2da0*/  IMAD R152, R114, R152, RZ ;  /* 0x0000009872987224 */ /* 0x008fc400078e02ff */
[----:B------:R1:W3:Y:S01]  /*2db0*/  @!P4 LDG.E.U16 R139, desc[UR10][R102.64] ;  /* 0x0000000a668bc981 */ /* 0x0002e2000c1e1500 */
[----:B------:R-:W-:Y:S02]  /*2dc0*/  PRMT R170, RZ, 0x7610, R170 ;  /* 0x00007610ffaa7816 */ /* 0x000fe400000000aa */
[----:B------:R-:W-:Y:S01]  /*2dd0*/  PRMT R169, RZ, 0x7610, R169 ;  /* 0x00007610ffa97816 */ /* 0x000fe200000000a9 */
[----:B------:R-:W-:Y:S02]  /*2de0*/  IMAD R155, R113, R155, RZ ;  /* 0x0000009b719b7224 */ /* 0x000fe400078e02ff */
[----:B0-----:R-:W-:Y:S02]  /*2df0*/  IMAD R120, R8, R120, RZ ;  /* 0x0000007808787224 */ /* 0x001fe400078e02ff */
[----:B-1----:R-:W-:-:S04]  /*2e00*/  IMAD.WIDE R102, R153, 0x2, R90 ;  /* 0x0000000299667825 */ /* 0x002fc800078e025a */
[----:B------:R-:W-:Y:S01]  /*2e10*/  IMAD.WIDE R152, R152, 0x2, R90 ;  /* 0x0000000298987825 */ /* 0x000fe200078e025a */
[----:B------:R0:W2:Y:S01]  /*2e20*/  @!P2 LDG.E.U16 R170, desc[UR10][R102.64] ;  /* 0x0000000a66aaa981 */ /* 0x0000a2000c1e1500 */
[----:B------:R-:W-:Y:S02]  /*2e30*/  PRMT R106, RZ, 0x7610, R106 ;  /* 0x00007610ff6a7816 */ /* 0x000fe4000000006a */
[----:B-----5:R-:W-:Y:S01]  /*2e40*/  IMAD R154, R7, R154, RZ ;  /* 0x0000009a079a7224 */ /* 0x020fe200078e02ff */
[----:B------:R1:W5:Y:S01]  /*2e50*/  @!P1 LDG.E.U16 R169, desc[UR10][R152.64] ;  /* 0x0000000a98a99981 */ /* 0x000362000c1e1500 */
[----:B0-----:R-:W-:-:S04]  /*2e60*/  IMAD.WIDE R102, R155, 0x2, R90 ;  /* 0x000000029b667825 */ /* 0x001fc800078e025a */
[----:B-1----:R-:W-:Y:S01]  /*2e70*/  IMAD.WIDE R152, R120, 0x2, R90 ;  /* 0x0000000278987825 */ /* 0x002fe200078e025a */
[----:B------:R0:W2:Y:S01]  /*2e80*/  @!P0 LDG.E.U16 R106, desc[UR10][R102.64] ;  /* 0x0000000a666a8981 */ /* 0x0000a2000c1e1500 */
[----:B------:R-:W1:Y:S01]  /*2e90*/  LDC R120, c[0x0][0x3a8] ;  /* 0x0000ea00ff787b82 */ /* 0x000e620000000800 */
[----:B------:R-:W-:Y:S02]  /*2ea0*/  ISETP.GE.AND P3, PT, R6, UR8, PT ;  /* 0x0000000806007c0c */ /* 0x000fe4000bf66270 */
[----:B------:R-:W-:Y:S02]  /*2eb0*/  PRMT R168, RZ, 0x7610, R168 ;  /* 0x00007610ffa87816 */ /* 0x000fe400000000a8 */
[----:B------:R-:W-:Y:S02]  /*2ec0*/  ISETP.GE.AND P1, PT, R7, UR8, PT ;  /* 0x0000000807007c0c */ /* 0x000fe4000bf26270 */
[----:B------:R-:W-:Y:S01]  /*2ed0*/  ISETP.GE.AND P2, PT, R8, UR8, PT ;  /* 0x0000000808007c0c */ /* 0x000fe2000bf46270 */
[----:B------:R-:W2:Y:S01]  /*2ee0*/  LDC R155, c[0x0][0x3a8] ;  /* 0x0000ea00ff9b7b82 */ /* 0x000ea20000000800 */
[----:B0-----:R-:W-:Y:S01]  /*2ef0*/  IMAD.WIDE R102, R154, 0x2, R90 ;  /* 0x000000029a667825 */ /* 0x001fe200078e025a */
[----:B------:R-:W-:-:S04]  /*2f00*/  ISETP.GE.AND P0, PT, R9, UR8, PT ;  /* 0x0000000809007c0c */ /* 0x000fc8000bf06270 */
[----:B------:R0:W3:Y:S02]  /*2f10*/  @!P3 LDG.E.U16 R168, desc[UR10][R104.64] ;  /* 0x0000000a68a8b981 */ /* 0x0000e4000c1e1500 */
[----:B------:R-:W4:Y:S01]  /*2f20*/  LDC R154, c[0x0][0x3a8] ;  /* 0x0000ea00ff9a7b82 */ /* 0x000f220000000800 */
[----:B0-----:R-:W-:Y:S01]  /*2f30*/  PRMT R105, RZ, 0x7610, R105 ;  /* 0x00007610ff697816 */ /* 0x001fe20000000069 */
[----:B-1----:R-:W-:Y:S01]  /*2f40*/  IMAD R120, R9, R120, RZ ;  /* 0x0000007809787224 */ /* 0x002fe200078e02ff */
[----:B------:R-:W-:-:S04]  /*2f50*/  PRMT R104, RZ, 0x7610, R104 ;  /* 0x00007610ff687816 */ /* 0x000fc80000000068 */
[----:B------:R0:W3:Y:S02]  /*2f60*/  @!P1 LDG.E.U16 R105, desc[UR10][R102.64] ;  /* 0x0000000a66699981 */ /* 0x0000e4000c1e1500 */
[----:B0-----:R-:W-:-:S04]  /*2f70*/  IMAD.WIDE R102, R120, 0x2, R90 ;  /* 0x0000000278667825 */ /* 0x001fc800078e025a */
[C---:B----4-:R-:W-:Y:S01]  /*2f80*/  IMAD R154, R10.reuse, R154, RZ ;  /* 0x0000009a0a9a7224 */ /* 0x050fe200078e02ff */
[----:B------:R0:W4:Y:S01]  /*2f90*/  @!P0 LDG.E.U16 R104, desc[UR10][R102.64] ;  /* 0x0000000a66688981 */ /* 0x000122000c1e1500 */
[----:B------:R-:W-:Y:S02]  /*2fa0*/  ISETP.GE.AND P1, PT, R10, UR8, PT ;  /* 0x000000080a007c0c */ /* 0x000fe4000bf26270 */
[----:B0-----:R-:W-:Y:S02]  /*2fb0*/  IMAD.WIDE R102, R154, 0x2, R90 ;  /* 0x000000029a667825 */ /* 0x001fe400078e025a */
[----:B------:R-:W0:Y:S01]  /*2fc0*/  LDC R154, c[0x0][0x3a8] ;  /* 0x0000ea00ff9a7b82 */ /* 0x000e220000000800 */
[----:B------:R-:W-:Y:S02]  /*2fd0*/  LEA.HI R120, R5, 0xdc, RZ, 0x1b ;  /* 0x000000dc05787811 */ /* 0x000fe400078fd8ff */
[----:B------:R-:W-:Y:S02]  /*2fe0*/  PRMT R166, RZ, 0x7610, R166 ;  /* 0x00007610ffa67816 */ /* 0x000fe400000000a6 */
[----:B------:R-:W-:-:S02]  /*2ff0*/  ISETP.GE.AND P0, PT, R120, UR8, PT ;  /* 0x0000000878007c0c */ /* 0x000fc4000bf06270 */
[----:B------:R-:W-:Y:S02]  /*3000*/  PRMT R167, RZ, 0x7610, R167 ;  /* 0x00007610ffa77816 */ /* 0x000fe400000000a7 */
[----:B------:R1:W3:Y:S04]  /*3010*/  @!P1 LDG.E.U16 R166, desc[UR10][R102.64] ;  /* 0x0000000a66a69981 */ /* 0x0002e8000c1e1500 */
[----:B------:R1:W3:Y:S02]  /*3020*/  @!P2 LDG.E.U16 R167, desc[UR10][R152.64] ;  /* 0x0000000a98a7a981 */ /* 0x0002e4000c1e1500 */
[----:B-1----:R-:W-:Y:S01]  /*3030*/  PRMT R103, RZ, 0x7610, R103 ;  /* 0x00007610ff677816 */ /* 0x002fe20000000067 */
[----:B------:R-:W-:-:S04]  /*3040*/  IMAD.WIDE R152, R19, 0x2, R90 ;  /* 0x0000000213987825 */ /* 0x000fc800078e025a */
[C---:B0-----:R-:W-:Y:S01]  /*3050*/  IMAD R154, R11.reuse, R154, RZ ;  /* 0x0000009a0b9a7224 */ /* 0x041fe200078e02ff */
[----:B------:R0:W3:Y:S03]  /*3060*/  @!P0 LDG.E.U16 R103, desc[UR10][R152.64] ;  /* 0x0000000a98678981 */ /* 0x0000e6000c1e1500 */
[----:B0-----:R-:W-:Y:S02]  /*3070*/  IMAD.WIDE R152, R154, 0x2, R90 ;  /* 0x000000029a987825 */ /* 0x001fe400078e025a */
[----:B------:R-:W0:Y:S01]  /*3080*/  LDC R154, c[0x0][0x3a8] ;  /* 0x0000ea00ff9a7b82 */ /* 0x000e220000000800 */
[----:B------:R-:W-:Y:S02]  /*3090*/  ISETP.GE.AND P1, PT, R11, UR8, PT ;  /* 0x000000080b007c0c */ /* 0x000fe4000bf26270 */
[----:B------:R-:W-:-:S11]  /*30a0*/  PRMT R165, RZ, 0x7610, R165 ;  /* 0x00007610ffa57816 */ /* 0x000fd600000000a5 */
[----:B------:R1:W3:Y:S01]  /*30b0*/  @!P1 LDG.E.U16 R165, desc[UR10][R152.64] ;  /* 0x0000000a98a59981 */ /* 0x0002e2000c1e1500 */
[----:B0-----:R-:W-:-:S04]  /*30c0*/  IMAD R154, R12, R154, RZ ;  /* 0x0000009a0c9a7224 */ /* 0x001fc800078e02ff */
[----:B-1----:R-:W-:Y:S02]  /*30d0*/  IMAD.WIDE R152, R154, 0x2, R90 ;  /* 0x000000029a987825 */ /* 0x002fe400078e025a */
        /* <DEDUP_REMOVED lines=8> */
[----:B------:R-:W-:Y:S02]  /*3160*/  PRMT R164, RZ, 0x7610, R164 ;  /* 0x00007610ffa47816 */ /* 0x000fe400000000a4 */
[----:B------:R-:W-:-:S09]  /*3170*/  ISETP.GE.AND P0, PT, R14, UR8, PT ;  /* 0x000000080e007c0c */ /* 0x000fd2000bf06270 */
[----:B------:R1:W3:Y:S01]  /*3180*/  @!P1 LDG.E.U16 R164, desc[UR10][R152.64] ;  /* 0x0000000a98a49981 */ /* 0x0002e2000c1e1500 */
[----:B0-----:R-:W-:-:S04]  /*3190*/  IMAD R154, R14, R154, RZ ;  /* 0x0000009a0e9a7224 */ /* 0x001fc800078e02ff */
[----:B-1----:R-:W-:Y:S02]  /*31a0*/  IMAD.WIDE R152, R154, 0x2, R90 ;  /* 0x000000029a987825 */ /* 0x002fe400078e025a */
[----:B------:R-:W0:Y:S01]  /*31b0*/  LDC R154, c[0x0][0x3a8] ;  /* 0x0000ea00ff9a7b82 */ /* 0x000e220000000800 */
[C---:B------:R-:W-:Y:S02]  /*31c0*/  ISETP.GE.AND P1, PT, R15.reuse, UR8, PT ;  /* 0x000000080f007c0c */ /* 0x040fe4000bf26270 */
[----:B------:R-:W-:Y:S01]  /*31d0*/  PRMT R151, RZ, 0x7610, R151 ;  /* 0x00007610ff977816 */ /* 0x000fe20000000097 */
[----:B--2---:R-:W-:Y:S01]  /*31e0*/  IMAD R155, R15, R155, RZ ;  /* 0x0000009b0f9b7224 */ /* 0x004fe200078e02ff */
[----:B------:R-:W-:-:S04]  /*31f0*/  PRMT R138, RZ, 0x7610, R138 ;  /* 0x00007610ff8a7816 */ /* 0x000fc8000000008a */
[----:B------:R1:W2:Y:S01]  /*3200*/  @!P0 LDG.E.U16 R151, desc[UR10][R152.64] ;  /* 0x0000000a98978981 */ /* 0x0002a2000c1e1500 */
[----:B------:R-:W-:Y:S01]  /*3210*/  ISETP.GE.AND P0, PT, R16, UR8, PT ;  /* 0x0000000810007c0c */ /* 0x000fe2000bf06270 */
[----:B-1----:R-:W-:-:S04]  /*3220*/  IMAD.WIDE R152, R155, 0x2, R90 ;  /* 0x000000029b987825 */ /* 0x002fc800078e025a */
[----:B0-----:R-:W-:Y:S01]  /*3230*/  IMAD R154, R16, R154, RZ ;  /* 0x0000009a109a7224 */ /* 0x001fe200078e02ff */
[----:B------:R0:W2:Y:S03]  /*3240*/  @!P1 LDG.E.U16 R138, desc[UR10][R152.64] ;  /* 0x0000000a988a9981 */ /* 0x0000a6000c1e1500 */
[----:B------:R-:W-:Y:S01]  /*3250*/  IMAD.WIDE R154, R154, 0x2, R90 ;  /* 0x000000029a9a7825 */ /* 0x000fe200078e025a */
[----:B0-----:R-:W-:Y:S02]  /*3260*/  PRMT R152, RZ, 0x7610, R152 ;  /* 0x00007610ff987816 */ /* 0x001fe40000000098 */
[----:B------:R-:W-:-:S04]  /*3270*/  LEA.HI R120, R5, 0xfc, RZ, 0x1b ;  /* 0x000000fc05787811 */ /* 0x000fc800078fd8ff */
[----:B------:R0:W2:Y:S01]  /*3280*/  @!P0 LDG.E.U16 R152, desc[UR10][R154.64] ;  /* 0x0000000a9a988981 */ /* 0x0000a2000c1e1500 */
[C---:B------:R-:W-:Y:S01]  /*3290*/  ISETP.GE.AND P0, PT, R17.reuse, UR8, PT ;  /* 0x0000000811007c0c */ /* 0x040fe2000bf06270 */
[----:B------:R-:W-:Y:S01]  /*32a0*/  IMAD R156, R17, R156, RZ ;  /* 0x0000009c119c7224 */ /* 0x000fe200078e02ff */
[----:B------:R-:W-:Y:S02]  /*32b0*/  ISETP.GE.AND P1, PT, R120, UR8, PT ;  /* 0x0000000878007c0c */ /* 0x000fe4000bf26270 */
[----:B------:R-:W-:Y:S01]  /*32c0*/  PRMT R157, RZ, 0x7610, R157 ;  /* 0x00007610ff9d7816 */ /* 0x000fe2000000009d */
[----:B0-----:R-:W-:Y:S01]  /*32d0*/  IMAD.WIDE R154, R156, 0x2, R90 ;  /* 0x000000029c9a7825 */ /* 0x001fe200078e025a */
[----:B------:R-:W-:-:S07]  /*32e0*/  PRMT R153, RZ, 0x7610, R153 ;  /* 0x00007610ff997816 */ /* 0x000fce0000000099 */
[----:B------:R0:W2:Y:S02]  /*32f0*/  @!P0 LDG.E.U16 R157, desc[UR10][R154.64] ;  /* 0x0000000a9a9d8981 */ /* 0x0000a4000c1e1500 */
[----:B0-----:R-:W-:-:S05]  /*3300*/  IMAD.WIDE R154, R18, 0x2, R90 ;  /* 0x00000002129a7825 */ /* 0x001fca00078e025a */
[----:B------:R0:W2:Y:S01]  /*3310*/  @!P1 LDG.E.U16 R153, desc[UR10][R154.64] ;  /* 0x0000000a9a999981 */ /* 0x0000a2000c1e1500 */
[----:B------:R-:W-:Y:S01]  /*3320*/  BAR.SYNC.DEFER_BLOCKING 0x0 ;  /* 0x0000000000007b1d */ /* 0x000fe20000010000 */
[----:B0-----:R-:W-:-:S04]  /*3330*/  LOP3.LUT R154, R5, 0x7f, RZ, 0xc0, !PT ;  /* 0x0000007f059a7812 */ /* 0x001fc800078ec0ff */
[----:B------:R-:W-:Y:S02]  /*3340*/  ISETP.GE.AND P1, PT, R154, UR8, PT ;  /* 0x000000089a007c0c */ /* 0x000fe4000bf26270 */
[----:B------:R-:W-:Y:S02]  /*3350*/  IADD3 R158, P0, PT, R78, UR4, RZ ;  /* 0x000000044e9e7c10 */ /* 0x000fe4000ff1e0ff */
[----:B------:R-:W-:Y:S02]  /*3360*/  PRMT R155, RZ, 0x7610, R155 ;  /* 0x00007610ff9b7816 */ /* 0x000fe4000000009b */
[----:B------:R-:W-:Y:S02]  /*3370*/  IADD3.X R159, PT, PT, R79, UR5, RZ, P0, !PT ;  /* 0x000000054f9f7c10 */ /* 0x000fe400087fe4ff */
[----:B------:R-:W-:-:S05]  /*3380*/  LOP3.LUT R120, R5, 0x40, RZ, 0xc0, !PT ;  /* 0x0000004005787812 */ /* 0x000fca00078ec0ff */
[----:B------:R0:W2:Y:S01]  /*3390*/  @!P1 LDG.E.U16 R155, desc[UR10][R158.64] ;  /* 0x0000000a9e9b9981 */ /* 0x0000a2000c1e1500 */
[----:B------:R-:W-:Y:S02]  /*33a0*/  SHF.R.U32.HI R120, RZ, 0x1, R120 ;  /* 0x00000001ff787819 */ /* 0x000fe40000011678 */
[C---:B0-----:R-:W-:Y:S01]  /*33b0*/  LOP3.LUT R159, R5.reuse, 0x7, RZ, 0xc0, !PT ;  /* 0x00000007059f7812 */ /* 0x041fe200078ec0ff */
[----:B------:R-:W-:-:S04]  /*33c0*/  IMAD.SHL.U32 R158, R5, 0x2, RZ ;  /* 0x00000002059e7824 */ /* 0x000fc800078e00ff */
[----:B------:R-:W-:Y:S01]  /*33d0*/  IMAD.SHL.U32 R156, R159, 0x10, RZ ;  /* 0x000000109f9c7824 */ /* 0x000fe200078e00ff */
[----:B------:R-:W-:Y:S01]  /*33e0*/  LOP3.LUT R120, R120, 0x10, R158, 0xf8, !PT ;  /* 0x0000001078787812 */ /* 0x000fe200078ef89e */
[----:B------:R-:W-:-:S03]  /*33f0*/  IMAD.SHL.U32 R160, R5, 0x8, RZ ;  /* 0x0000000805a07824 */ /* 0x000fc600078e00ff */
[----:B------:R-:W-:Y:S01]  /*3400*/  LOP3.LUT R158, R156, 0x30, R158, 0x78, !PT ;  /* 0x000000309c9e7812 */ /* 0x000fe200078e789e */
[----:B------:R-:W-:Y:S01]  /*3410*/  IMAD.SHL.U32 R156, R5, 0x80, RZ ;  /* 0x00000080059c7824 */ /* 0x000fe200078e00ff */
[----:B------:R-:W-:-:S04]  /*3420*/  LOP3.LUT R160, R160, 0x30, RZ, 0xc0, !PT ;  /* 0x00000030a0a07812 */ /* 0x000fc800078ec0ff */
[----:B------:R-:W-:Y:S01]  /*3430*/  LOP3.LUT R156, R156, 0x1000, RZ, 0xc0, !PT ;  /* 0x000010009c9c7812 */ /* 0x000fe200078ec0ff */
[----:B------:R-:W-:-:S04]  /*3440*/  IMAD R160, R159, 0x40, R160 ;  /* 0x000000409fa07824 */ /* 0x000fc800078e02a0 */
[----:B------:R-:W-:Y:S01]  /*3450*/  IMAD R159, R159, 0x200, R156 ;  /* 0x000002009f9f7824 */ /* 0x000fe200078e029c */
[----:B------:R-:W-:Y:S01]  /*3460*/  SHF.R.S32.HI R156, RZ, 0x6, R5 ;  /* 0x00000006ff9c7819 */ /* 0x000fe20000011405 */
[----:B------:R-:W-:-:S03]  /*3470*/  IMAD.SHL.U32 R162, R5, 0x2, RZ ;  /* 0x0000000205a27824 */ /* 0x000fc600078e00ff */
[----:B------:R-:W-:Y:S02]  /*3480*/  SGXT R156, R156, 0x1 ;  /* 0x000000019c9c781a */ /* 0x000fe40000000200 */
[----:B------:R-:W-:Y:S02]  /*3490*/  LOP3.LUT R120, R160, R120, RZ, 0x3c, !PT ;  /* 0x00000078a0787212 */ /* 0x000fe400078e3cff */
[----:B------:R-:W-:Y:S02]  /*34a0*/  LOP3.LUT R156, R156, 0x90, RZ, 0xc0, !PT ;  /* 0x000000909c9c7812 */ /* 0x000fe400078ec0ff */
[----:B------:R-:W-:Y:S02]  /*34b0*/  IADD3 R160, P0, PT, R80, UR4, RZ ;  /* 0x0000000450a07c10 */ /* 0x000fe4000ff1e0ff */
[----:B------:R-:W-:Y:S02]  /*34c0*/  LOP3.LUT R162, R156, 0x7e, R162, 0x78, !PT ;  /* 0x0000007e9ca27812 */ /* 0x000fe400078e78a2 */
[----:B------:R-:W-:-:S02]  /*34d0*/  PRMT R156, RZ, 0x7610, R156 ;  /* 0x00007610ff9c7816 */ /* 0x000fc4000000009c */
[----:B------:R-:W-:Y:S01]  /*34e0*/  IADD3.X R161, PT, PT, R81, UR5, RZ, P0, !PT ;  /* 0x0000000551a17c10 */ /* 0x000fe200087fe4ff */
[----:B------:R0:W-:Y:S04]  /*34f0*/  STS.U16 [R162+UR6], R163 ;  /* 0x000000a3a2007988 */ /* 0x0001e80008000406 */
[----:B------:R1:W2:Y:S01]  /*3500*/  @!P1 LDG.E.U16 R156, desc[UR10][R160.64] ;  /* 0x0000000aa09c9981 */ /* 0x0002a2000c1e1500 */
[----:B0-----:R-:W-:Y:S02]  /*3510*/  PRMT R163, RZ, 0x7610, R163 ;  /* 0x00007610ffa37816 */ /* 0x001fe400000000a3 */
[----:B-1----:R-:W-:-:S04]  /*3520*/  IADD3 R160, P0, PT, R82, UR4, RZ ;  /* 0x0000000452a07c10 */ /* 0x002fc8000ff1e0ff */
[----:B------:R-:W-:Y:S01]  /*3530*/  IADD3.X R161, PT, PT, R83, UR5, RZ, P0, !PT ;  /* 0x0000000553a17c10 */ /* 0x000fe200087fe4ff */
[----:B------:R0:W-:Y:S04]  /*3540*/  STS.U16 [R162+UR6+0x200], R192 ;  /* 0x000200c0a2007988 */ /* 0x0001e80008000406 */
        /* <DEDUP_REMOVED lines=58> */
[----:B------:R-:W-:-:S05]  /*38f0*/  IADD3.X R161, PT, PT, R65, UR5, RZ, P0, !PT ;  /* 0x0000000541a17c10 */ /* 0x000fca00087fe4ff */
[----:B------:R0:W2:Y:S02]  /*3900*/  @!P1 LDG.E.U16 R181, desc[UR10][R160.64] ;  /* 0x0000000aa0b59981 */ /* 0x0000a4000c1e1500 */
[----:B0-----:R-:W-:Y:S02]  /*3910*/  LOP3.LUT R160, R154, 0x80, RZ, 0xfc, !PT ;  /* 0x000000809aa07812 */ /* 0x001fe400078efcff */
[----:B------:R0:W-:Y:S02]  /*3920*/  STS.U16 [R162+UR6+0x1a00], R180 ;  /* 0x001a00b4a2007988 */ /* 0x0001e40008000406 */
[----:B------:R-:W-:Y:S02]  /*3930*/  ISETP.GE.AND P0, PT, R160, UR8, PT ;  /* 0x00000008a0007c0c */ /* 0x000fe4000bf06270 */
[----:B------:R-:W-:-:S04]  /*3940*/  IADD3 R160, P2, PT, R58, UR4, RZ ;  /* 0x000000043aa07c10 */ /* 0x000fc8000ff5e0ff */
[----:B------:R-:W-:Y:S02]  /*3950*/  IADD3.X R161, PT, PT, R59, UR5, RZ, P2, !PT ;  /* 0x000000053ba17c10 */ /* 0x000fe400097fe4ff */
[----:B0-----:R-:W-:Y:S01]  /*3960*/  PRMT R180, RZ, 0x7610, R180 ;  /* 0x00007610ffb47816 */ /* 0x001fe200000000b4 */
[----:B------:R0:W-:Y:S05]  /*3970*/  STS.U16 [R162+UR6+0x1c00], R179 ;  /* 0x001c00b3a2007988 */ /* 0x0001ea0008000406 */
[----:B------:R1:W2:Y:S01]  /*3980*/  @!P1 LDG.E.U16 R180, desc[UR10][R160.64] ;  /* 0x0000000aa0b49981 */ /* 0x0002a2000c1e1500 */
[----:B0-----:R-:W-:Y:S02]  /*3990*/  PRMT R179, RZ, 0x7610, R179 ;  /* 0x00007610ffb37816 */ /* 0x001fe400000000b3 */
[----:B-1----:R-:W-:-:S04]  /*39a0*/  IADD3 R160, P1, PT, R46, UR4, RZ ;  /* 0x000000042ea07c10 */ /* 0x002fc8000ff3e0ff */
[----:B------:R-:W-:Y:S01]  /*39b0*/  IADD3.X R161, PT, PT, R47, UR5, RZ, P1, !PT ;  /* 0x000000052fa17c10 */ /* 0x000fe20008ffe4ff */
[----:B------:R0:W-:Y:S04]  /*39c0*/  STS.U16 [R162+UR6+0x1e00], R178 ;  /* 0x001e00b2a2007988 */ /* 0x0001e80008000406 */
[----:B------:R1:W4:Y:S01]  /*39d0*/  @!P0 LDG.E.U16 R179, desc[UR10][R160.64] ;  /* 0x0000000aa0b38981 */ /* 0x000322000c1e1500 */
        /* <DEDUP_REMOVED lines=43> */
[----:B-----5:R0:W-:Y:S04]  /*3c90*/  STS.U16 [R162+UR6+0x3000], R169 ;  /* 0x003000a9a2007988 */ /* 0x0201e80008000406 */
[----:B------:R1:W5:Y:S01]  /*3ca0*/  @!P0 LDG.E.U16 R170, desc[UR10][R160.64] ;  /* 0x0000000aa0aa8981 */ /* 0x000362000c1e1500 */
[----:B0-----:R-:W-:Y:S02]  /*3cb0*/  PRMT R169, RZ, 0x7610, R169 ;  /* 0x00007610ffa97816 */ /* 0x001fe400000000a9 */
[----:B-1----:R-:W-:-:S04]  /*3cc0*/  IADD3 R160, P1, PT, R44, UR4, RZ ;  /* 0x000000042ca07c10 */ /* 0x002fc8000ff3e0ff */
[----:B------:R-:W-:Y:S01]  /*3cd0*/  IADD3.X R161, PT, PT, R45, UR5, RZ, P1, !PT ;  /* 0x000000052da17c10 */ /* 0x000fe20008ffe4ff */
[----:B---3--:R0:W-:Y:S04]  /*3ce0*/  STS.U16 [R162+UR6+0x3200], R168 ;  /* 0x003200a8a2007988 */ /* 0x0081e80008000406 */
[----:B------:R1:W3:Y:S01]  /*3cf0*/  @!P0 LDG.E.U16 R169, desc[UR10][R160.64] ;  /* 0x0000000aa0a98981 */ /* 0x0002e2000c1e1500 */
[----:B0-----:R-:W-:Y:S02]  /*3d00*/  PRMT R168, RZ, 0x7610, R168 ;  /* 0x00007610ffa87816 */ /* 0x001fe400000000a8 */
[----:B-1----:R-:W-:-:S04]  /*3d10*/  IADD3 R160, P1, PT, R34, UR4, RZ ;  /* 0x0000000422a07c10 */ /* 0x002fc8000ff3e0ff */
[----:B------:R-:W-:Y:S01]  /*3d20*/  IADD3.X R161, PT, PT, R35, UR5, RZ, P1, !PT ;  /* 0x0000000523a17c10 */ /* 0x000fe20008ffe4ff */
[----:B------:R0:W-:Y:S04]  /*3d30*/  STS.U16 [R162+UR6+0x3400], R167 ;  /* 0x003400a7a2007988 */ /* 0x0001e80008000406 */
[----:B------:R1:W3:Y:S01]  /*3d40*/  @!P0 LDG.E.U16 R168, desc[UR10][R160.64] ;  /* 0x0000000aa0a88981 */ /* 0x0002e2000c1e1500 */
[----:B0-----:R-:W-:Y:S02]  /*3d50*/  PRMT R167, RZ, 0x7610, R167 ;  /* 0x00007610ffa77816 */ /* 0x001fe400000000a7 */
[----:B-1----:R-:W-:-:S04]  /*3d60*/  IADD3 R160, P1, PT, R28, UR4, RZ ;  /* 0x000000041ca07c10 */ /* 0x002fc8000ff3e0ff */
[----:B------:R-:W-:Y:S01]  /*3d70*/  IADD3.X R161, PT, PT, R29, UR5, RZ, P1, !PT ;  /* 0x000000051da17c10 */ /* 0x000fe20008ffe4ff */
[----:B------:R0:W-:Y:S04]  /*3d80*/  STS.U16 [R162+UR6+0x3600], R166 ;  /* 0x003600a6a2007988 */ /* 0x0001e80008000406 */
[----:B------:R1:W5:Y:S01]  /*3d90*/  @!P0 LDG.E.U16 R167, desc[UR10][R160.64] ;  /* 0x0000000aa0a78981 */ /* 0x000362000c1e1500 */
        /* <DEDUP_REMOVED lines=12> */
[----:B------:R-:W-:-:S05]  /*3e60*/  IADD3.X R161, PT, PT, R27, UR5, RZ, P1, !PT ;  /* 0x000000051ba17c10 */ /* 0x000fca0008ffe4ff */
[----:B------:R0:W5:Y:S04]  /*3e70*/  @!P0 LDG.E.U16 R164, desc[UR10][R160.64] ;  /* 0x0000000aa0a48981 */ /* 0x000168000c1e1500 */
[----:B--2---:R-:W-:Y:S04]  /*3e80*/  STS.U16 [R162+UR6+0x3c00], R138 ;  /* 0x003c008aa2007988 */ /* 0x004fe80008000406 */
[----:B------:R1:W-:Y:S01]  /*3e90*/  STS.U16 [R162+UR6+0x3e00], R157 ;  /* 0x003e009da2007988 */ /* 0x0003e20008000406 */
[----:B0-----:R-:W0:Y:S01]  /*3ea0*/  LDC R161, c[0x0][0x3a8] ;  /* 0x0000ea00ffa17b82 */ /* 0x001e220000000800 */
[----:B-1----:R-:W-:-:S05]  /*3eb0*/  LOP3.LUT R162, R162, 0x20, RZ, 0x3c, !PT ;  /* 0x00000020a2a27812 */ /* 0x002fca00078e3cff */
[----:B------:R1:W-:Y:S04]  /*3ec0*/  STS.U16 [R162+UR6+0x100], R93 ;  /* 0x0001005da2007988 */ /* 0x0003e80008000406 */
[----:B------:R2:W-:Y:S01]  /*3ed0*/  STS.U16 [R162+UR6+0xb00], R92 ;  /* 0x000b005ca2007988 */ /* 0x0005e20008000406 */
[----:B-1----:R-:W-:-:S03]  /*3ee0*/  IMAD.SHL.U32 R93, R154, 0x2, RZ ;  /* 0x000000029a5d7824 */ /* 0x002fc600078e00ff */
[----:B------:R1:W-:Y:S02]  /*3ef0*/  STS.U16 [R162+UR6+0x1100], R95 ;  /* 0x0011005fa2007988 */ /* 0x0003e40008000406 */
[C---:B--2---:R-:W-:Y:S02]  /*3f00*/  LOP3.LUT R92, R93.reuse, 0x10, RZ, 0x3c, !PT ;  /* 0x000000105d5c7812 */ /* 0x044fe400078e3cff */
[----:B------:R-:W-:Y:S04]  /*3f10*/  STS.U16 [R162+UR6+0x300], R99 ;  /* 0x00030063a2007988 */ /* 0x000fe80008000406 */
[----:B------:R2:W-:Y:S01]  /*3f20*/  STS.U16 [R162+UR6+0x500], R96 ;  /* 0x00050060a2007988 */ /* 0x0005e20008000406 */
[----:B-1----:R-:W-:-:S03]  /*3f30*/  LOP3.LUT R95, R93, 0x20, RZ, 0x3c, !PT ;  /* 0x000000205d5f7812 */ /* 0x002fc600078e3cff */
[----:B------:R-:W-:Y:S04]  /*3f40*/  STS.U16 [R162+UR6+0x700], R101 ;  /* 0x00070065a2007988 */ /* 0x000fe80008000406 */
[----:B------:R-:W-:Y:S01]  /*3f50*/  STS.U16 [R162+UR6+0x900], R98 ;  /* 0x00090062a2007988 */ /* 0x000fe20008000406 */
[----:B--2---:R-:W-:-:S03]  /*3f60*/  LOP3.LUT R96, R93, 0x40, RZ, 0x3c, !PT ;  /* 0x000000405d607812 */ /* 0x004fc600078e3cff */
[----:B------:R-:W-:Y:S04]  /*3f70*/  STS.U16 [R162+UR6+0xd00], R100 ;  /* 0x000d0064a2007988 */ /* 0x000fe80008000406 */
[----:B------:R1:W-:Y:S04]  /*3f80*/  STS.U16 [R162+UR6+0xf00], R94 ;  /* 0x000f005ea2007988 */ /* 0x0003e80008000406 */
[----:B------:R-:W-:Y:S04]  /*3f90*/  STS.U16 [R162+UR6+0x1300], R97 ;  /* 0x00130061a2007988 */ /* 0x000fe80008000406 */
[----:B------:R-:W-:Y:S01]  /*3fa0*/  STS.U16 [R162+UR6+0x1500], R150 ;  /* 0x00150096a2007988 */ /* 0x000fe20008000406 */
[----:B-1----:R-:W-:-:S03]  /*3fb0*/  LOP3.LUT R94, R93, 0x30, RZ, 0x3c, !PT ;  /* 0x000000305d5e7812 */ /* 0x002fc600078e3cff */
[----:B------:R-:W-:Y:S04]  /*3fc0*/  STS.U16 [R162+UR6+0x1700], R149 ;  /* 0x00170095a2007988 */ /* 0x000fe80008000406 */
        /* <DEDUP_REMOVED lines=9> */
[----:B------:R1:W-:Y:S04]  /*4060*/  STS.U16 [R162+UR6+0x2b00], R139 ;  /* 0x002b008ba2007988 */ /* 0x0003e80008000406 */
[----:B------:R-:W-:Y:S04]  /*4070*/  STS.U16 [R162+UR6+0x2d00], R136 ;  /* 0x002d0088a2007988 */ /* 0x000fe80008000406 */
[----:B------:R-:W-:Y:S04]  /*4080*/  STS.U16 [R162+UR6+0x2f00], R107 ;  /* 0x002f006ba2007988 */ /* 0x000fe80008000406 */
[----:B------:R-:W-:Y:S04]  /*4090*/  STS.U16 [R162+UR6+0x3100], R106 ;  /* 0x0031006aa2007988 */ /* 0x000fe80008000406 */
[----:B------:R-:W-:Y:S04]  /*40a0*/  STS.U16 [R162+UR6+0x3300], R105 ;  /* 0x00330069a2007988 */ /* 0x000fe80008000406 */
[----:B----4-:R-:W-:Y:S04]  /*40b0*/  STS.U16 [R162+UR6+0x3500], R104 ;  /* 0x00350068a2007988 */ /* 0x010fe80008000406 */
[----:B------:R-:W-:Y:S04]  /*40c0*/  STS.U16 [R162+UR6+0x3700], R103 ;  /* 0x00370067a2007988 */ /* 0x000fe80008000406 */
[----:B------:R-:W-:Y:S04]  /*40d0*/  STS.U16 [R162+UR6+0x3900], R102 ;  /* 0x00390066a2007988 */ /* 0x000fe80008000406 */
[----:B------:R-:W-:Y:S04]  /*40e0*/  STS.U16 [R162+UR6+0x3b00], R151 ;  /* 0x003b0097a2007988 */ /* 0x000fe80008000406 */
[----:B------:R-:W-:Y:S04]  /*40f0*/  STS.U16 [R162+UR6+0x3d00], R152 ;  /* 0x003d0098a2007988 */ /* 0x000fe80008000406 */
[----:B------:R-:W-:Y:S01]  /*4100*/  STS.U16 [R162+UR6+0x3f00], R153 ;  /* 0x003f0099a2007988 */ /* 0x000fe20008000406 */
[----:B------:R-:W-:-:S03]  /*4110*/  LOP3.LUT R98, R93, 0x60, RZ, 0x3c, !PT ;  /* 0x000000605d627812 */ /* 0x000fc600078e3cff */
[----:B------:R-:W-:Y:S04]  /*4120*/  STS.U16 [R93+UR6+0x4000], R190 ;  /* 0x004000be5d007988 */ /* 0x000fe80008000406 */
[----:B------:R-:W-:Y:S04]  /*4130*/  STS.U16 [R93+UR6+0x5000], R186 ;  /* 0x005000ba5d007988 */ /* 0x000fe80008000406 */
[----:B------:R-:W-:Y:S04]  /*4140*/  STS.U16 [R93+UR6+0x4100], R174 ;  /* 0x004100ae5d007988 */ /* 0x000fe80008000406 */
[----:B------:R-:W-:Y:S01]  /*4150*/  STS.U16 [R93+UR6+0x5100], R171 ;  /* 0x005100ab5d007988 */ /* 0x000fe20008000406 */
[----:B-1----:R-:W-:-:S03]  /*4160*/  LOP3.LUT R139, R93, 0x70, RZ, 0x3c, !PT ;  /* 0x000000705d8b7812 */ /* 0x002fc600078e3cff */
[----:B------:R-:W-:Y:S04]  /*4170*/  STS.U16 [R92+UR6+0x4200], R191 ;  /* 0x004200bf5c007988 */ /* 0x000fe80008000406 */
[----:B------:R-:W-:Y:S04]  /*4180*/  STS.U16 [R92+UR6+0x4300], R175 ;  /* 0x004300af5c007988 */ /* 0x000fe80008000406 */
        /* <DEDUP_REMOVED lines=10> */
[----:B---3--:R-:W-:Y:S04]  /*4230*/  STS.U16 [R94+UR6+0x5700], R168 ;  /* 0x005700a85e007988 */ /* 0x008fe80008000406 */
[----:B------:R-:W-:Y:S04]  /*4240*/  STS.U16 [R96+UR6+0x4800], R156 ;  /* 0x0048009c60007988 */ /* 0x000fe80008000406 */
[----:B------:R-:W-:Y:S04]  /*4250*/  STS.U16 [R96+UR6+0x4900], R178 ;  /* 0x004900b260007988 */ /* 0x000fe80008000406 */
[----:B------:R-:W-:Y:S01]  /*4260*/  STS.U16 [R96+UR6+0x5800], R181 ;  /* 0x005800b560007988 */ /* 0x000fe20008000406 */
[----:B------:R-:W-:-:S05]  /*4270*/  IMAD.SHL.U32 R157, R5, 0x20, RZ ;  /* 0x00000020059d7824 */ /* 0x000fca00078e00ff */
[----:B------:R-:W-:Y:S01]  /*4280*/  LOP3.LUT R157, R157, 0x200, RZ, 0xc0, !PT ;  /* 0x000002009d9d7812 */ /* 0x000fe200078ec0ff */
[----:B------:R-:W-:-:S03]  /*4290*/  IMAD.IADD R138, R159, 0x1, R158 ;  /* 0x000000019f8a7824 */ /* 0x000fc600078e029e */
[----:B------:R-:W-:Y:S01]  /*42a0*/  IADD3 R120, PT, PT, R120, UR6, R157 ;  /* 0x0000000678787c10 */ /* 0x000fe2000fffe09d */
[----:B-----5:R-:W-:Y:S04]  /*42b0*/  STS.U16 [R96+UR6+0x5900], R165 ;  /* 0x005900a560007988 */ /* 0x020fe80008000406 */
        /* <DEDUP_REMOVED lines=11> */
[----:B------:R-:W-:Y:S01]  /*4370*/  STS.U16 [R139+UR6+0x5f00], R164 ;  /* 0x005f00a48b007988 */ /* 0x000fe20008000406 */
[----:B------:R-:W-:Y:S06]  /*4380*/  BAR.SYNC.DEFER_BLOCKING 0x0 ;  /* 0x0000000000007b1d */ /* 0x000fec0000010000 */
[----:B------:R-:W-:Y:S04]  /*4390*/  LDSM.16.MT88.4 R92, [R120] ;  /* 0x00000000785c783b */ /* 0x000fe80000004200 */
[----:B------:R-:W1:Y:S04]  /*43a0*/  LDSM.16.M88.4 R100, [R138+UR6+0x4000] ;  /* 0x004000068a64783b */ /* 0x000e680008000200 */
[----:B------:R-:W2:Y:S01]  /*43b0*/  LDSM.16.MT88.4 R104, [R120+0x400] ;  /* 0x000400007868783b */ /* 0x000ea20000004200 */
[----:B------:R-:W-:-:S05]  /*43c0*/  LOP3.LUT R136, R138, 0x40, RZ, 0x3c, !PT ;  /* 0x000000408a887812 */ /* 0x000fca00078e3cff */
[----:B------:R-:W-:Y:S01]  /*43d0*/  LDSM.16.M88.4 R96, [R136+UR6+0x4000] ;  /* 0x004000068860783b */ /* 0x000fe20008000200 */
[----:B-1----:R-:W-:Y:S03]  /*43e0*/  HMMA.16816.F32 R108, R92, R100, R108 ;  /* 0x000000645c6c723c */ /* 0x002fe6000000186c */
[----:B------:R-:W1:-:S15]  /*43f0*/  LDSM.16.MT88.4 R92, [R120+0x800] ;  /* 0x00080000785c783b */ /* 0x000e5e0000004200 */
[----:B------:R-:W-:Y:S02]  /*4400*/  NOP ;  /* 0x0000000000007918 */ /* 0x000fe40000000000 */
[----:B--2---:R-:W-:Y:S01]  /*4410*/  HMMA.16816.F32 R108, R104, R102, R108 ;  /* 0x00000066686c723c */ /* 0x004fe2000000186c */
[----:B------:R-:W2:Y:S04]  /*4420*/  LDSM.16.MT88.4 R104, [R120+0xc00] ;  /* 0x000c00007868783b */ /* 0x000ea80000004200 */
[----:B------:R-:W-:-:S15]  /*4430*/  LDSM.16.MT88.4 R100, [R120+0x1000] ;  /* 0x001000007864783b */ /* 0x000fde0000004200 */
[----:B-1----:R-:W-:Y:S01]  /*4440*/  HMMA.16816.F32 R108, R92, R96, R108 ;  /* 0x000000605c6c723c */ /* 0x002fe2000000186c */
[----:B------:R-:W1:-:S15]  /*4450*/  LDSM.16.M88.4 R92, [R138+UR6+0x4080] ;  /* 0x004080068a5c783b */ /* 0x000e5e0008000200 */
[----:B------:R-:W-:-:S04]  /*4460*/  NOP ;  /* 0x0000000000007918 */ /* 0x000fc80000000000 */
        /* <DEDUP_REMOVED lines=20> */
[----:B------:R-:W-:-:S15]  /*45b0*/  LDSM.16.M88.4 R96, [R138+UR6+0x4180] ;  /* 0x004180068a60783b */ /* 0x000fde0008000200 */
[----:B-1----:R-:W-:Y:S01]  /*45c0*/  HMMA.16816.F32 R108, R100, R92, R108 ;  /* 0x0000005c646c723c */ /* 0x002fe2000000186c */
[----:B------:R-:W1:-:S15]  /*45d0*/  LDSM.16.MT88.4 R100, [R120+0x3000] ;  /* 0x003000007864783b */ /* 0x000e5e0000004200 */
        /* <DEDUP_REMOVED lines=8> */
[----:B------:R-:W2:Y:S01]  /*4660*/  LDSM.16.MT88.4 R96, [R120+0x3c00] ;  /* 0x003c00007860783b */ /* 0x000ea20000004200 */
[----:B------:R-:W-:-:S05]  /*4670*/  VIADD R112, R112, 0xffffffff ;  /* 0xffffffff70707836 */ /* 0x000fca0000000000 */
[----:B------:R-:W-:-:S13]  /*4680*/  ISETP.NE.U32.AND P0, PT, R112, RZ, PT ;  /* 0x000000ff7000720c */ /* 0x000fda0003f05070 */
[----:B-1----:R-:W-:Y:S01]  /*4690*/  HMMA.16816.F32 R108, R108, R92, R100 ;  /* 0x0000005c6c6c723c */ /* 0x002fe20000001864 */
[----:B0-----:R-:W-:Y:S01]  /*46a0*/  IMAD.SHL.U32 R161, R161, 0x100, RZ ;  /* 0x00000100a1a17824 */ /* 0x001fe200078e00ff */
[----:B------:R-:W-:Y:S02]  /*46b0*/  UIMAD.WIDE UR4, UR7, 0x2, UR4 ;  /* 0x00000002070478a5 */ /* 0x000fe4000f8e0204 */
[----:B------:R-:W-:Y:S01]  /*46c0*/  UIADD3 UR8, UPT, UPT, UR8, -0x100, URZ ;  /* 0xffffff0008087890 */ /* 0x000fe2000fffe0ff */
[----:B------:R-:W-:-:S15]  /*46d0*/  IMAD.WIDE R90, R161, 0x2, R90 ;  /* 0x00000002a15a7825 */ /* 0x000fde00078e025a */
[----:B--2---:R-:W-:Y:S01]  /*46e0*/  HMMA.16816.F32 R108, R96, R94, R108 ;  /* 0x0000005e606c723c */ /* 0x004fe2000000186c */
[----:B------:R-:W-:-:S04]  /*46f0*/  NOP ;  /* 0x0000000000007918 */ /* 0x000fc80000000000 */
[----:B------:R-:W-:-:S15]  /*4700*/  @P0 BRA `(.L_x_1) ;  /* 0xffffffd800540947 */ /* 0x000fde000383ffff */
[----:B------:R-:W-:Y:S02]  /*4710*/  F2FP.F16.F32.PACK_AB R108, R109, R108 ;  /* 0x0000006c6d6c723e */ /* 0x000fe400000000ff */
[----:B------:R-:W-:-:S07]  /*4720*/  F2FP.F16.F32.PACK_AB R110, R111, R110 ;  /* 0x0000006e6f6e723e */ /* 0x000fce00000000ff */
.L_x_0:
[----:B------:R-:W0:Y:S01]  /*4730*/  S2R R8, SR_TID.X ;  /* 0x0000000000087919 */ /* 0x000e220000002100 */
[C---:B------:R-:W-:Y:S01]  /*4740*/  LOP3.LUT R6, R213.reuse, 0x60, RZ, 0xc0, !PT ;  /* 0x00000060d5067812 */ /* 0x040fe200078ec0ff */
[----:B------:R-:W1:Y:S01]  /*4750*/  LDCU UR4, c[0x0][0x3b4] ;  /* 0x00007680ff0477ac */ /* 0x000e620008000800 */
[----:B------:R-:W-:Y:S01]  /*4760*/  BAR.SYNC.DEFER_BLOCKING 0x0 ;  /* 0x0000000000007b1d */ /* 0x000fe20000010000 */
[----:B------:R-:W-:Y:S02]  /*4770*/  ISETP.NE.U32.AND P0, PT, R2, RZ, PT ;  /* 0x000000ff0200720c */ /* 0x000fe40003f05070 */
[----:B------:R-:W-:Y:S02]  /*4780*/  LOP3.LUT R7, R6, 0x1c, R5, 0xf8, !PT ;  /* 0x0000001c06077812 */ /* 0x000fe400078ef805 */
[----:B------:R-:W-:Y:S01]  /*4790*/  SEL R2, RZ, 0x240, !P0 ;  /* 0x00000240ff027807 */ /* 0x000fe20004000000 */
[----:B------:R-:W2:Y:S01]  /*47a0*/  LDCU.128 UR12, c[0x0][0x390] ;  /* 0x00007200ff0c77ac */ /* 0x000ea20008000c00 */
[----:B------:R-:W-:-:S02]  /*47b0*/  LOP3.LUT R213, R213, 0x300, RZ, 0xc0, !PT ;  /* 0x00000300d5d57812 */ /* 0x000fc400078ec0ff */
[----:B------:R-:W-:Y:S01]  /*47c0*/  LOP3.LUT R5, R5, 0x20, RZ, 0xc0, !PT ;  /* 0x0000002005057812 */ /* 0x000fe200078ec0ff */
[----:B------:R-:W3:Y:S01]  /*47d0*/  LDCU UR5, c[0x0][0x3b8] ;  /* 0x00007700ff0577ac */ /* 0x000ee20008000800 */
[----:B------:R-:W-:Y:S02]  /*47e0*/  LOP3.LUT R2, R7, R2, RZ, 0x3c, !PT ;  /* 0x0000000207027212 */ /* 0x000fe400078e3cff */
[----:B------:R-:W-:-:S03]  /*47f0*/  SHF.R.U32.HI R7, RZ, 0x4, R5 ;  /* 0x00000004ff077819 */ /* 0x000fc60000011605 */
[----:B------:R-:W-:Y:S01]  /*4800*/  IMAD R5, R5, 0x4, R2 ;  /* 0x0000000405057824 */ /* 0x000fe200078e0202 */
[----:B------:R-:W-:-:S04]  /*4810*/  LOP3.LUT R2, R0, R3, RZ, 0xfc, !PT ;  /* 0x0000000300027212 */ /* 0x000fc800078efcff */
[----:B------:R1:W-:Y:S01]  /*4820*/  STS [R5+UR6], R108 ;  /* 0x0000006c05007988 */ /* 0x0003e20008000806 */
[----:B--2---:R-:W-:Y:S02]  /*4830*/  ISETP.GE.AND P0, PT, R4, UR14, PT ;  /* 0x0000000e04007c0c */ /* 0x004fe4000bf06270 */
[----:B0-----:R-:W-:Y:S02]  /*4840*/  LOP3.LUT R8, R8, 0x1f, RZ, 0xc0, !PT ;  /* 0x0000001f08087812 */ /* 0x001fe400078ec0ff */
[----:B------:R-:W-:-:S03]  /*4850*/  ISETP.LT.AND P2, PT, R2, UR15, !P0 ;  /* 0x0000000f02007c0c */ /* 0x000fc6000c741270 */
[----:B------:R-:W-:Y:S01]  /*4860*/  IMAD R213, R8, 0x4, R213 ;  /* 0x0000000408d57824 */ /* 0x000fe200078e02d5 */
[----:B------:R-:W-:-:S04]  /*4870*/  LOP3.LUT R8, R0, 0xc, R3, 0xfe, !PT ;  /* 0x0000000c00087812 */ /* 0x000fc800078efe03 */
[----:B------:R-:W-:Y:S02]  /*4880*/  LOP3.LUT R213, R7, R213, R214, 0xf6, !PT ;  /* 0x000000d507d57212 */ /* 0x000fe400078ef6d6 */
[----:B------:R-:W-:Y:S01]  /*4890*/  LOP3.LUT R7, R5, 0x20, RZ, 0x3c, !PT ;  /* 0x0000002005077812 */ /* 0x000fe200078e3cff */
[----:B-1----:R-:W-:Y:S01]  /*48a0*/  IMAD R5, R4, UR4, RZ ;  /* 0x0000000404057c24 */ /* 0x002fe2000f8e02ff */
[----:B------:R-:W-:Y:S02]  /*48b0*/  LOP3.LUT R9, R213, 0x40, RZ, 0x3c, !PT ;  /* 0x00000040d5097812 */ /* 0x000fe400078e3cff */
[C-C-:B------:R-:W-:Y:S01]  /*48c0*/  LOP3.LUT R4, R0.reuse, 0x8, R3.reuse, 0xfe, !PT ;  /* 0x0000000800047812 */ /* 0x140fe200078efe03 */
[----:B------:R0:W-:Y:S01]  /*48d0*/  STS [R7+UR6+0x100], R110 ;  /* 0x0001006e07007988 */ /* 0x0001e20008000806 */
[----:B------:R-:W-:Y:S01]  /*48e0*/  LOP3.LUT R0, R0, 0x4, R3, 0xfe, !PT ;  /* 0x0000000400007812 */ /* 0x000fe200078efe03 */
[----:B---3--:R-:W-:Y:S01]  /*48f0*/  IMAD R3, R2, UR5, RZ ;  /* 0x0000000502037c24 */ /* 0x008fe2000f8e02ff */
[----:B------:R-:W-:Y:S01]  /*4900*/  BAR.SYNC.DEFER_BLOCKING 0x0 ;  /* 0x0000000000007b1d */ /* 0x000fe20000010000 */
[----:B------:R-:W-:-:S02]  /*4910*/  LEA R10, P3, R5, UR12, 0x1 ;  /* 0x0000000c050a7c11 */ /* 0x000fc4000f8608ff */
[C---:B------:R-:W-:Y:S01]  /*4920*/  ISETP.LT.AND P1, PT, R0.reuse, UR15, !P0 ;  /* 0x0000000f00007c0c */ /* 0x040fe2000c721270 */
[----:B------:R-:W-:Y:S01]  /*4930*/  IMAD R0, R0, UR5, RZ ;  /* 0x0000000500007c24 */ /* 0x000fe2000f8e02ff */
[----:B------:R-:W-:Y:S01]  /*4940*/  LEA.HI.X.SX32 R11, R5, UR13, 0x1, P3 ;  /* 0x0000000d050b7c11 */ /* 0x000fe200098f0eff */
[C---:B0-----:R-:W-:Y:S01]  /*4950*/  IMAD R7, R4.reuse, UR5, RZ ;  /* 0x0000000504077c24 */ /* 0x041fe2000f8e02ff */
[----:B------:R-:W-:Y:S02]  /*4960*/  ISETP.LT.AND P3, PT, R4, UR15, !P0 ;  /* 0x0000000f04007c0c */ /* 0x000fe4000c761270 */
[C---:B------:R-:W-:Y:S01]  /*4970*/  ISETP.LT.AND P0, PT, R8.reuse, UR15, !P0 ;  /* 0x0000000f08007c0c */ /* 0x040fe2000c701270 */
[----:B------:R-:W-:Y:S01]  /*4980*/  IMAD R8, R8, UR5, RZ ;  /* 0x0000000508087c24 */ /* 0x000fe2000f8e02ff */
[-C--:B------:R-:W-:Y:S02]  /*4990*/  LEA R2, P5, R3, R10.reuse, 0x1 ;  /* 0x0000000a03027211 */ /* 0x080fe400078a08ff */
[----:B------:R-:W-:-:S02]  /*49a0*/  LEA R4, P6, R0, R10, 0x1 ;  /* 0x0000000a00047211 */ /* 0x000fc400078c08ff */
[----:B------:R-:W-:Y:S02]  /*49b0*/  LEA R6, P4, R7, R10, 0x1 ;  /* 0x0000000a07067211 */ /* 0x000fe400078808ff */
[-C--:B------:R-:W-:Y:S02]  /*49c0*/  LEA.HI.X.SX32 R3, R3, R11.reuse, 0x1, P5 ;  /* 0x0000000b03037211 */ /* 0x080fe400028f0eff */
[-C--:B------:R-:W-:Y:S02]  /*49d0*/  LEA.HI.X.SX32 R5, R0, R11.reuse, 0x1, P6 ;  /* 0x0000000b00057211 */ /* 0x080fe400030f0eff */
[----:B------:R-:W-:Y:S01]  /*49e0*/  LEA.HI.X.SX32 R7, R7, R11, 0x1, P4 ;  /* 0x0000000b07077211 */ /* 0x000fe200020f0eff */
[----:B------:R-:W0:Y:S04]  /*49f0*/  LDS.U16 R13, [R213+UR6] ;  /* 0x00000006d50d7984 */ /* 0x000e280008000400 */
[----:B------:R-:W1:Y:S04]  /*4a00*/  LDS.U16 R17, [R9+UR6] ;  /* 0x0000000609117984 */ /* 0x000e680008000400 */
[----:B------:R-:W2:Y:S04]  /*4a10*/  LDS.U16 R15, [R213+UR6+0x80] ;  /* 0x00008006d50f7984 */ /* 0x000ea80008000400 */
[----:B0-----:R0:W-:Y:S04]  /*4a20*/  @P2 STG.E.U16 desc[UR10][R2.64], R13 ;  /* 0x0000000d02002986 */ /* 0x0011e8000c10150a */
[----:B-1----:R0:W-:Y:S04]  /*4a30*/  @P1 STG.E.U16 desc[UR10][R4.64], R17 ;  /* 0x0000001104001986 */ /* 0x0021e8000c10150a */
[----:B--2---:R0:W-:Y:S01]  /*4a40*/  @P3 STG.E.U16 desc[UR10][R6.64], R15 ;  /* 0x0000000f06003986 */ /* 0x0041e2000c10150a */
[----:B------:R-:W-:Y:S05]  /*4a50*/  @!P0 EXIT ;  /* 0x000000000000894d */ /* 0x000fea0003800000 */
[----:B------:R-:W1:Y:S01]  /*4a60*/  LDS.U16 R9, [R9+UR6+0x80] ;  /* 0x0000800609097984 */ /* 0x000e620008000400 */
[----:B0-----:R-:W-:-:S04]  /*4a70*/  LEA R2, P0, R8, R10, 0x1 ;  /* 0x0000000a08027211 */ /* 0x001fc800078008ff */
[----:B------:R-:W-:-:S05]  /*4a80*/  LEA.HI.X.SX32 R3, R8, R11, 0x1, P0 ;  /* 0x0000000b08037211 */ /* 0x000fca00000f0eff */
[----:B-1----:R-:W-:Y:S01]  /*4a90*/  STG.E.U16 desc[UR10][R2.64], R9 ;  /* 0x0000000902007986 */ /* 0x002fe2000c10150a */
[----:B------:R-:W-:Y:S05]  /*4aa0*/  EXIT ;  /* 0x000000000000794d */ /* 0x000fea0003800000 */
.L_x_2:
[----:B------:R-:W-:-:S00]  /*4ab0*/  BRA `(.L_x_2) ;  /* 0xfffffffc00fc7947 */ /* 0x000fc0000383ffff */
[----:B------:R-:W-:-:S00]  /*4ac0*/  NOP ;  /* 0x0000000000007918 */ /* 0x000fc00000000000 */
        /* <DEDUP_REMOVED lines=11> */
.L_x_3:


//--------------------- .nv.shared.matmul_kernel  --------------------------
	.section	.nv.shared.matmul_kernel,"aw",@nobits
	.sectionflags	@""
	.align	16
	.zero		1024


//--------------------- .nv.shared.reserved.0     --------------------------
	.section	.nv.shared.reserved.0,"aw",@nobits
	.weak		__nv_reservedSMEM_offset_0_alias
	.size		__nv_reservedSMEM_offset_0_alias, 0, 64
	.other		__nv_reservedSMEM_offset_0_alias,@"STO_CUDA_RESERVED_SHARED STV_DEFAULT"
__nv_reservedSMEM_offset_0_alias:
	.zero		0
	.zero		64


//--------------------- .nv.constant0.matmul_kernel --------------------------
	.section	.nv.constant0.matmul_kernel,"a",@progbits
	.sectionflags	@""
	.align	4
.nv.constant0.matmul_kernel:
	.zero		976


//--------------------- SYMBOLS --------------------------

	.type		.nv.reservedSmem.offset0,@object
	.size		.nv.reservedSmem.offset0,0x4
	.type		.nv.reservedSmem.cap,@object
	.size		.nv.reservedSmem.cap,0x4
